	.target	sm_90a

	.elftype	@"ET_EXEC"


//--------------------- .note.nv.tkinfo           --------------------------
	.section	.note.nv.tkinfo,"",@"SHT_NOTE"
	.sectionflags	@"SHF_NOTE_NV_TKINFO"
	.tkinfo
        /*0018*/ 	.word	0x00000002
        /*0030*/ 	.string	""
        /*0030*/ 	.string	"ptxas"
        /*0030*/ 	.string	"Cuda compilation tools, release 13.0, V13.0.88"
        /*0030*/ 	.string	"Build cuda_13.0.r13.0/compiler.36424714_0"
        /*0030*/ 	.string	"-v  -suppress-debug-info  -lineinfo  -arch sm_90a "



//--------------------- .note.nv.cuinfo           --------------------------
	.section	.note.nv.cuinfo,"",@"SHT_NOTE"
	.sectionflags	@"SHF_NOTE_NV_CUINFO"
        /*0018*/ 	.short	0x0002
        /*001a*/ 	.short	0x005a
        /*001c*/ 	.short	0x0082
	.zero		2


//--------------------- .nv.info                  --------------------------
	.section	.nv.info,"",@"SHT_CUDA_INFO"
	.align	4


	//----- nvinfo : EIATTR_REGCOUNT
	.align		4
        /*0000*/ 	.byte	0x04, 0x2f
        /*0002*/ 	.short	(.L_1 - .L_0)
	.align		4
.L_0:
        /*0004*/ 	.word	index@(matmul_kernel)
        /*0008*/ 	.word	0x00000078


	//----- nvinfo : EIATTR_FRAME_SIZE
	.align		4
.L_1:
        /*000c*/ 	.byte	0x04, 0x11
        /*000e*/ 	.short	(.L_3 - .L_2)
	.align		4
.L_2:
        /*0010*/ 	.word	index@(matmul_kernel)
        /*0014*/ 	.word	0x00000000


	//----- nvinfo : EIATTR_MIN_STACK_SIZE
	.align		4
.L_3:
        /*0018*/ 	.byte	0x04, 0x12
        /*001a*/ 	.short	(.L_5 - .L_4)
	.align		4
.L_4:
        /*001c*/ 	.word	index@(matmul_kernel)
        /*0020*/ 	.word	0x00000000
.L_5:


//--------------------- .nv.compat                --------------------------
	.section	.nv.compat,"",@"SHT_CUDA_COMPAT_INFO"
	.align	4
        /*0000*/ 	.byte	0x02, 0x09, 0x01, 0x00, 0x02, 0x02, 0x04, 0x00, 0x02, 0x05, 0x05, 0x00, 0x03, 0x07, 0x01, 0x01
        /*0010*/ 	.byte	0x02, 0x03, 0x00, 0x00, 0x02, 0x06, 0x01, 0x00, 0x04, 0x0b, 0x08, 0x00, 0x00, 0x00, 0x00, 0x00
        /*0020*/ 	.byte	0x00, 0x00, 0x00, 0x00


//--------------------- .nv.info.matmul_kernel    --------------------------
	.section	.nv.info.matmul_kernel,"",@"SHT_CUDA_INFO"
	.sectionflags	@""
	.align	4


	//----- nvinfo : EIATTR_CUDA_API_VERSION
	.align		4
        /*0000*/ 	.byte	0x04, 0x37
        /*0002*/ 	.short	(.L_7 - .L_6)
.L_6:
        /*0004*/ 	.word	0x00000082


	//----- nvinfo : EIATTR_KPARAM_INFO
	.align		4
.L_7:
        /*0008*/ 	.byte	0x04, 0x17
        /*000a*/ 	.short	(.L_9 - .L_8)
.L_8:
        /*000c*/ 	.word	0x00000000
        /*0010*/ 	.short	0x000d
        /*0012*/ 	.short	0x0048
        /*0014*/ 	.byte	0x00, 0xf4, 0x21, 0x00


	//----- nvinfo : EIATTR_KPARAM_INFO
	.align		4
.L_9:
        /*0018*/ 	.byte	0x04, 0x17
        /*001a*/ 	.short	(.L_11 - .L_10)
.L_10:
        /*001c*/ 	.word	0x00000000
        /*0020*/ 	.short	0x000c
        /*0022*/ 	.short	0x0040
        /*0024*/ 	.byte	0x00, 0xf4, 0x21, 0x00


	//----- nvinfo : EIATTR_KPARAM_INFO
	.align		4
.L_11:
        /*0028*/ 	.byte	0x04, 0x17
        /*002a*/ 	.short	(.L_13 - .L_12)
.L_12:
        /*002c*/ 	.word	0x00000000
        /*0030*/ 	.short	0x000b
        /*0032*/ 	.short	0x0038
        /*0034*/ 	.byte	0x00, 0xf0, 0x11, 0x00


	//----- nvinfo : EIATTR_KPARAM_INFO
	.align		4
.L_13:
        /*0038*/ 	.byte	0x04, 0x17
        /*003a*/ 	.short	(.L_15 - .L_14)
.L_14:
        /*003c*/ 	.word	0x00000000
        /*0040*/ 	.short	0x000a
        /*0042*/ 	.short	0x0034
        /*0044*/ 	.byte	0x00, 0xf0, 0x11, 0x00


	//----- nvinfo : EIATTR_KPARAM_INFO
	.align		4
.L_15:
        /*0048*/ 	.byte	0x04, 0x17
        /*004a*/ 	.short	(.L_17 - .L_16)
.L_16:
        /*004c*/ 	.word	0x00000000
        /*0050*/ 	.short	0x0009
        /*0052*/ 	.short	0x0030
        /*0054*/ 	.byte	0x00, 0xf0, 0x11, 0x00


	//----- nvinfo : EIATTR_KPARAM_INFO
	.align		4
.L_17:
        /*0058*/ 	.byte	0x04, 0x17
        /*005a*/ 	.short	(.L_19 - .L_18)
.L_18:
        /*005c*/ 	.word	0x00000000
        /*0060*/ 	.short	0x0008
        /*0062*/ 	.short	0x002c
        /*0064*/ 	.byte	0x00, 0xf0, 0x11, 0x00


	//----- nvinfo : EIATTR_KPARAM_INFO
	.align		4
.L_19:
        /*0068*/ 	.byte	0x04, 0x17
        /*006a*/ 	.short	(.L_21 - .L_20)
.L_20:
        /*006c*/ 	.word	0x00000000
        /*0070*/ 	.short	0x0007
        /*0072*/ 	.short	0x0028
        /*0074*/ 	.byte	0x00, 0xf0, 0x11, 0x00


	//----- nvinfo : EIATTR_KPARAM_INFO
	.align		4
.L_21:
        /*0078*/ 	.byte	0x04, 0x17
        /*007a*/ 	.short	(.L_23 - .L_22)
.L_22:
        /*007c*/ 	.word	0x00000000
        /*0080*/ 	.short	0x0006
        /*0082*/ 	.short	0x0024
        /*0084*/ 	.byte	0x00, 0xf0, 0x11, 0x00


	//----- nvinfo : EIATTR_KPARAM_INFO
	.align		4
.L_23:
        /*0088*/ 	.byte	0x04, 0x17
        /*008a*/ 	.short	(.L_25 - .L_24)
.L_24:
        /*008c*/ 	.word	0x00000000
        /*0090*/ 	.short	0x0005
        /*0092*/ 	.short	0x0020
        /*0094*/ 	.byte	0x00, 0xf0, 0x11, 0x00


	//----- nvinfo : EIATTR_KPARAM_INFO
	.align		4
.L_25:
        /*0098*/ 	.byte	0x04, 0x17
        /*009a*/ 	.short	(.L_27 - .L_26)
.L_26:
        /*009c*/ 	.word	0x00000000
        /*00a0*/ 	.short	0x0004
        /*00a2*/ 	.short	0x001c
        /*00a4*/ 	.byte	0x00, 0xf0, 0x11, 0x00


	//----- nvinfo : EIATTR_KPARAM_INFO
	.align		4
.L_27:
        /*00a8*/ 	.byte	0x04, 0x17
        /*00aa*/ 	.short	(.L_29 - .L_28)
.L_28:
        /*00ac*/ 	.word	0x00000000
        /*00b0*/ 	.short	0x0003
        /*00b2*/ 	.short	0x0018
        /*00b4*/ 	.byte	0x00, 0xf0, 0x11, 0x00


	//----- nvinfo : EIATTR_KPARAM_INFO
	.align		4
.L_29:
        /*00b8*/ 	.byte	0x04, 0x17
        /*00ba*/ 	.short	(.L_31 - .L_30)
.L_30:
        /*00bc*/ 	.word	0x00000000
        /*00c0*/ 	.short	0x0002
        /*00c2*/ 	.short	0x0010
        /*00c4*/ 	.byte	0x00, 0xf4, 0x21, 0x00


	//----- nvinfo : EIATTR_KPARAM_INFO
	.align		4
.L_31:
        /*00c8*/ 	.byte	0x04, 0x17
        /*00ca*/ 	.short	(.L_33 - .L_32)
.L_32:
        /*00cc*/ 	.word	0x00000000
        /*00d0*/ 	.short	0x0001
        /*00d2*/ 	.short	0x0008
        /*00d4*/ 	.byte	0x00, 0xf4, 0x21, 0x00


	//----- nvinfo : EIATTR_KPARAM_INFO
	.align		4
.L_33:
        /*00d8*/ 	.byte	0x04, 0x17
        /*00da*/ 	.short	(.L_35 - .L_34)
.L_34:
        /*00dc*/ 	.word	0x00000000
        /*00e0*/ 	.short	0x0000
        /*00e2*/ 	.short	0x0000
        /*00e4*/ 	.byte	0x00, 0xf4, 0x21, 0x00


	//----- nvinfo : EIATTR_SPARSE_MMA_MASK
	.align		4
.L_35:
        /*00e8*/ 	.byte	0x03, 0x50
        /*00ea*/ 	.short	0x0000


	//----- nvinfo : EIATTR_MAXREG_COUNT
	.align		4
        /*00ec*/ 	.byte	0x03, 0x1b
        /*00ee*/ 	.short	0x0080


	//----- nvinfo : EIATTR_NUM_BARRIERS
	.align		4
        /*00f0*/ 	.byte	0x02, 0x4c
        /*00f2*/ 	.byte	0x01
	.zero		1


	//----- nvinfo : EIATTR_MERCURY_ISA_VERSION
	.align		4
        /*00f4*/ 	.byte	0x03, 0x5f
        /*00f6*/ 	.short	0x0101


	//----- nvinfo : EIATTR_EXIT_INSTR_OFFSETS
	.align		4
        /*00f8*/ 	.byte	0x04, 0x1c
        /*00fa*/ 	.short	(.L_37 - .L_36)


	//   ....[0]....
.L_36:
        /*00fc*/ 	.word	0x00002840


	//   ....[1]....
        /*0100*/ 	.word	0x00002870


	//----- nvinfo : EIATTR_REQNTID
	.align		4
.L_37:
        /*0104*/ 	.byte	0x04, 0x10
        /*0106*/ 	.short	(.L_39 - .L_38)
.L_38:
        /*0108*/ 	.word	0x00000200
        /*010c*/ 	.word	0x00000001
        /*0110*/ 	.word	0x00000001


	//----- nvinfo : EIATTR_CBANK_PARAM_SIZE
	.align		4
.L_39:
        /*0114*/ 	.byte	0x03, 0x19
        /*0116*/ 	.short	0x0050


	//----- nvinfo : EIATTR_PARAM_CBANK
	.align		4
        /*0118*/ 	.byte	0x04, 0x0a
        /*011a*/ 	.short	(.L_41 - .L_40)
	.align		4
.L_40:
        /*011c*/ 	.word	index@(.nv.constant0.matmul_kernel)
        /*0120*/ 	.short	0x0210
        /*0122*/ 	.short	0x0050


	//----- nvinfo : EIATTR_SW_WAR
	.align		4
.L_41:
        /*0124*/ 	.byte	0x04, 0x36
        /*0126*/ 	.short	(.L_43 - .L_42)
.L_42:
        /*0128*/ 	.word	0x00000008
.L_43:


//--------------------- .nv.callgraph             --------------------------
	.section	.nv.callgraph,"",@"SHT_CUDA_CALLGRAPH"
	.align	4
	.sectionentsize	8
	.align		4
        /*0000*/ 	.word	0x00000000
	.align		4
        /*0004*/ 	.word	0xffffffff
	.align		4
        /*0008*/ 	.word	0x00000000
	.align		4
        /*000c*/ 	.word	0xfffffffe
	.align		4
        /*0010*/ 	.word	0x00000000
	.align		4
        /*0014*/ 	.word	0xfffffffd
	.align		4
        /*0018*/ 	.word	0x00000000
	.align		4
        /*001c*/ 	.word	0xfffffffc


//--------------------- .text.matmul_kernel       --------------------------
	.section	.text.matmul_kernel,"ax",@progbits
	.align	128
        .global         matmul_kernel
        .type           matmul_kernel,@function
        .size           matmul_kernel,(.L_x_3 - matmul_kernel)
        .other          matmul_kernel,@"STO_CUDA_ENTRY STV_DEFAULT"
matmul_kernel:
.text.matmul_kernel:
[----:B------:R-:W-:Y:S08]  /*0000*/  LDC R1, c[0x0][0x28] ;  /* 0x00000a00ff017b82 */ /* 0x000ff00000000800 */
[----:B------:R-:W0:Y:S01]  /*0010*/  LDC.64 R14, c[0x0][0x228] ;  /* 0x00008a00ff0e7b82 */ /* 0x000e220000000a00 */
[----:B------:R-:W1:Y:S01]  /*0020*/  S2R R5, SR_CTAID.X ;  /* 0x0000000000057919 */ /* 0x000e620000002500 */
[----:B------:R-:W-:Y:S01]  /*0030*/  UMOV UR4, 0x400 ;  /* 0x0000040000047882 */ /* 0x000fe20000000000 */
[----:B------:R-:W-:Y:S01]  /*0040*/  ULDC.64 UR12, c[0x0][0x208] ;  /* 0x00008200000c7ab9 */ /* 0x000fe20000000a00 */
[----:B------:R-:W-:-:S02]  /*0050*/  CS2R R24, SRZ ;  /* 0x0000000000187805 */ /* 0x000fc4000001ff00 */
[----:B------:R-:W-:Y:S02]  /*0060*/  CS2R R26, SRZ ;  /* 0x00000000001a7805 */ /* 0x000fe4000001ff00 */
[----:B------:R-:W2:Y:S08]  /*0070*/  LDC R84, c[0x0][0x230] ;  /* 0x00008c00ff547b82 */ /* 0x000eb00000000800 */
[----:B------:R-:W3:Y:S01]  /*0080*/  S2UR UR8, SR_CgaCtaId ;  /* 0x00000000000879c3 */ /* 0x000ee20000008800 */
[----:B0-----:R-:W-:-:S05]  /*0090*/  VIADD R0, R15, 0x3f ;  /* 0x0000003f0f007836 */ /* 0x001fca0000000000 */
[----:B------:R-:W-:Y:S01]  /*00a0*/  SHF.R.S32.HI R3, RZ, 0x1f, R0 ;  /* 0x0000001fff037819 */ /* 0x000fe20000011400 */
[----:B--2---:R-:W-:-:S03]  /*00b0*/  VIADD R84, R84, 0x3f ;  /* 0x0000003f54547836 */ /* 0x004fc60000000000 */
[----:B------:R-:W-:Y:S02]  /*00c0*/  LEA.HI R3, R3, R0, RZ, 0x6 ;  /* 0x0000000003037211 */ /* 0x000fe400078f30ff */
[----:B-1----:R-:W-:Y:S02]  /*00d0*/  IABS R8, R5 ;  /* 0x0000000500087213 */ /* 0x002fe40000000000 */
[----:B------:R-:W-:Y:S01]  /*00e0*/  SHF.R.S32.HI R3, RZ, 0x6, R3 ;  /* 0x00000006ff037819 */ /* 0x000fe20000011403 */
[----:B---3--:R-:W-:-:S04]  /*00f0*/  ULEA UR8, UR8, UR4, 0x18 ;  /* 0x0000000408087291 */ /* 0x008fc8000f8ec03f */
[----:B------:R-:W-:-:S05]  /*0100*/  IMAD.SHL.U32 R4, R3, 0x8, RZ ;  /* 0x0000000803047824 */ /* 0x000fca00078e00ff */
[-C--:B------:R-:W-:Y:S02]  /*0110*/  IABS R7, R4.reuse ;  /* 0x0000000400077213 */ /* 0x080fe40000000000 */
[----:B------:R-:W-:Y:S02]  /*0120*/  IABS R10, R4 ;  /* 0x00000004000a7213 */ /* 0x000fe40000000000 */
[----:B------:R-:W0:Y:S08]  /*0130*/  I2F.RP R0, R7 ;  /* 0x0000000700007306 */ /* 0x000e300000209400 */
[----:B0-----:R-:W0:Y:S02]  /*0140*/  MUFU.RCP R0, R0 ;  /* 0x0000000000007308 */ /* 0x001e240000001000 */
[----:B0-----:R-:W-:-:S02]  /*0150*/  VIADD R2, R0, 0xffffffe ;  /* 0x0ffffffe00027836 */ /* 0x001fc40000000000 */
[----:B------:R-:W-:-:S04]  /*0160*/  IMAD.MOV R0, RZ, RZ, -R10 ;  /* 0x000000ffff007224 */ /* 0x000fc800078e0a0a */
[----:B------:R0:W1:Y:S02]  /*0170*/  F2I.FTZ.U32.TRUNC.NTZ R3, R2 ;  /* 0x0000000200037305 */ /* 0x000064000021f000 */
[----:B0-----:R-:W-:Y:S02]  /*0180*/  IMAD.MOV.U32 R2, RZ, RZ, RZ ;  /* 0x000000ffff027224 */ /* 0x001fe400078e00ff */
[----:B-1----:R-:W-:-:S04]  /*0190*/  IMAD.MOV R6, RZ, RZ, -R3 ;  /* 0x000000ffff067224 */ /* 0x002fc800078e0a03 */
[----:B------:R-:W-:Y:S02]  /*01a0*/  IMAD R9, R6, R7, RZ ;  /* 0x0000000706097224 */ /* 0x000fe400078e02ff */
[----:B------:R-:W-:Y:S02]  /*01b0*/  IMAD.MOV.U32 R6, RZ, RZ, R8 ;  /* 0x000000ffff067224 */ /* 0x000fe400078e0008 */
[----:B------:R-:W-:-:S06]  /*01c0*/  IMAD.HI.U32 R3, R3, R9, R2 ;  /* 0x0000000903037227 */ /* 0x000fcc00078e0002 */
[----:B------:R-:W-:-:S04]  /*01d0*/  IMAD.HI.U32 R3, R3, R6, RZ ;  /* 0x0000000603037227 */ /* 0x000fc800078e00ff */
[----:B------:R-:W-:-:S05]  /*01e0*/  IMAD R0, R3, R0, R6 ;  /* 0x0000000003007224 */ /* 0x000fca00078e0206 */
[----:B------:R-:W-:-:S13]  /*01f0*/  ISETP.GT.U32.AND P1, PT, R7, R0, PT ;  /* 0x000000000700720c */ /* 0x000fda0003f24070 */
[----:B------:R-:W-:Y:S02]  /*0200*/  @!P1 IMAD.IADD R0, R0, 0x1, -R7 ;  /* 0x0000000100009824 */ /* 0x000fe400078e0a07 */
[----:B------:R-:W-:Y:S01]  /*0210*/  @!P1 VIADD R3, R3, 0x1 ;  /* 0x0000000103039836 */ /* 0x000fe20000000000 */
[----:B------:R-:W-:Y:S02]  /*0220*/  ISETP.NE.AND P1, PT, R4, RZ, PT ;  /* 0x000000ff0400720c */ /* 0x000fe40003f25270 */
[----:B------:R-:W-:Y:S02]  /*0230*/  ISETP.GE.U32.AND P0, PT, R0, R7, PT ;  /* 0x000000070000720c */ /* 0x000fe40003f06070 */
[----:B------:R-:W-:-:S04]  /*0240*/  LOP3.LUT R0, R5, R4, RZ, 0x3c, !PT ;  /* 0x0000000405007212 */ /* 0x000fc800078e3cff */
[----:B------:R-:W-:Y:S01]  /*0250*/  ISETP.GE.AND P2, PT, R0, RZ, PT ;  /* 0x000000ff0000720c */ /* 0x000fe20003f46270 */
[----:B------:R-:W-:-:S06]  /*0260*/  VIADD R0, R14, 0x7f ;  /* 0x0000007f0e007836 */ /* 0x000fcc0000000000 */
[----:B------:R-:W-:-:S04]  /*0270*/  @P0 VIADD R3, R3, 0x1 ;  /* 0x0000000103030836 */ /* 0x000fc80000000000 */
[----:B------:R-:W-:Y:S01]  /*0280*/  IMAD.MOV.U32 R2, RZ, RZ, R3 ;  /* 0x000000ffff027224 */ /* 0x000fe200078e0003 */
[----:B------:R-:W-:-:S03]  /*0290*/  SHF.R.S32.HI R3, RZ, 0x1f, R0 ;  /* 0x0000001fff037819 */ /* 0x000fc60000011400 */
[----:B------:R-:W-:Y:S01]  /*02a0*/  @!P2 IMAD.MOV R2, RZ, RZ, -R2 ;  /* 0x000000ffff02a224 */ /* 0x000fe200078e0a02 */
[----:B------:R-:W-:Y:S02]  /*02b0*/  @!P1 LOP3.LUT R2, RZ, R4, RZ, 0x33, !PT ;  /* 0x00000004ff029212 */ /* 0x000fe400078e33ff */
[----:B------:R-:W-:-:S03]  /*02c0*/  LEA.HI R3, R3, R0, RZ, 0x7 ;  /* 0x0000000003037211 */ /* 0x000fc600078f38ff */
[----:B------:R-:W-:Y:S02]  /*02d0*/  IMAD.SHL.U32 R6, R2, 0x8, RZ ;  /* 0x0000000802067824 */ /* 0x000fe400078e00ff */
[----:B------:R-:W-:-:S03]  /*02e0*/  IMAD.MOV R2, RZ, RZ, -R2 ;  /* 0x000000ffff027224 */ /* 0x000fc600078e0a02 */
[----:B------:R-:W-:Y:S01]  /*02f0*/  LEA.HI.SX32 R3, R3, -R6, 0x19 ;  /* 0x8000000603037211 */ /* 0x000fe200078fcaff */
[----:B------:R-:W-:-:S03]  /*0300*/  IMAD R4, R4, R2, R5 ;  /* 0x0000000204047224 */ /* 0x000fc600078e0205 */
[----:B------:R-:W-:Y:S02]  /*0310*/  VIMNMX R11, R3, 0x8, PT ;  /* 0x00000008030b7848 */ /* 0x000fe40003fe0100 */
[----:B------:R-:W-:Y:S02]  /*0320*/  IABS R9, R4 ;  /* 0x0000000400097213 */ /* 0x000fe40000000000 */
[----:B------:R-:W-:-:S04]  /*0330*/  IABS R7, R11 ;  /* 0x0000000b00077213 */ /* 0x000fc80000000000 */
[----:B------:R-:W0:Y:S08]  /*0340*/  I2F.RP R0, R7 ;  /* 0x0000000700007306 */ /* 0x000e300000209400 */
[----:B0-----:R-:W0:Y:S02]  /*0350*/  MUFU.RCP R0, R0 ;  /* 0x0000000000007308 */ /* 0x001e240000001000 */
[----:B0-----:R-:W-:-:S06]  /*0360*/  VIADD R3, R0, 0xffffffe ;  /* 0x0ffffffe00037836 */ /* 0x001fcc0000000000 */
[----:B------:R-:W0:Y:S02]  /*0370*/  F2I.FTZ.U32.TRUNC.NTZ R3, R3 ;  /* 0x0000000300037305 */ /* 0x000e24000021f000 */
[----:B0-----:R-:W-:-:S04]  /*0380*/  IMAD.MOV R8, RZ, RZ, -R3 ;  /* 0x000000ffff087224 */ /* 0x001fc800078e0a03 */
[----:B------:R-:W-:Y:S01]  /*0390*/  IMAD.MOV.U32 R2, RZ, RZ, R8 ;  /* 0x000000ffff027224 */ /* 0x000fe200078e0008 */
[----:B------:R-:W-:-:S03]  /*03a0*/  IABS R8, R11 ;  /* 0x0000000b00087213 */ /* 0x000fc60000000000 */
[----:B------:R-:W-:Y:S02]  /*03b0*/  IMAD R5, R2, R7, RZ ;  /* 0x0000000702057224 */ /* 0x000fe400078e02ff */
[----:B------:R-:W-:Y:S02]  /*03c0*/  IMAD.MOV.U32 R2, RZ, RZ, RZ ;  /* 0x000000ffff027224 */ /* 0x000fe400078e00ff */
[----:B------:R-:W-:Y:S02]  /*03d0*/  IMAD.MOV R0, RZ, RZ, -R8 ;  /* 0x000000ffff007224 */ /* 0x000fe400078e0a08 */
[----:B------:R-:W-:-:S06]  /*03e0*/  IMAD.HI.U32 R2, R3, R5, R2 ;  /* 0x0000000503027227 */ /* 0x000fcc00078e0002 */
[----:B------:R-:W-:-:S04]  /*03f0*/  IMAD.HI.U32 R2, R2, R9, RZ ;  /* 0x0000000902027227 */ /* 0x000fc800078e00ff */
[----:B------:R-:W-:Y:S01]  /*0400*/  IMAD R0, R2, R0, R9 ;  /* 0x0000000002007224 */ /* 0x000fe200078e0209 */
[----:B------:R-:W-:-:S04]  /*0410*/  CS2R R8, SRZ ;  /* 0x0000000000087805 */ /* 0x000fc8000001ff00 */
[----:B------:R-:W-:-:S13]  /*0420*/  ISETP.GT.U32.AND P1, PT, R7, R0, PT ;  /* 0x000000000700720c */ /* 0x000fda0003f24070 */
[----:B------:R-:W-:Y:S02]  /*0430*/  @!P1 IMAD.IADD R0, R0, 0x1, -R7 ;  /* 0x0000000100009824 */ /* 0x000fe400078e0a07 */
[----:B------:R-:W-:Y:S01]  /*0440*/  @!P1 VIADD R2, R2, 0x1 ;  /* 0x0000000102029836 */ /* 0x000fe20000000000 */
[----:B------:R-:W-:Y:S02]  /*0450*/  ISETP.NE.AND P1, PT, R11, RZ, PT ;  /* 0x000000ff0b00720c */ /* 0x000fe40003f25270 */
[----:B------:R-:W-:Y:S02]  /*0460*/  ISETP.GE.U32.AND P0, PT, R0, R7, PT ;  /* 0x000000070000720c */ /* 0x000fe40003f06070 */
[----:B------:R-:W0:Y:S01]  /*0470*/  S2R R7, SR_TID.X ;  /* 0x0000000000077919 */ /* 0x000e220000002100 */
[----:B------:R-:W-:-:S04]  /*0480*/  LOP3.LUT R0, R4, R11, RZ, 0x3c, !PT ;  /* 0x0000000b04007212 */ /* 0x000fc800078e3cff */
[----:B------:R-:W-:-:S06]  /*0490*/  ISETP.GE.AND P2, PT, R0, RZ, PT ;  /* 0x000000ff0000720c */ /* 0x000fcc0003f46270 */
[----:B------:R-:W-:Y:S01]  /*04a0*/  @P0 VIADD R2, R2, 0x1 ;  /* 0x0000000102020836 */ /* 0x000fe20000000000 */
[----:B------:R-:W-:-:S06]  /*04b0*/  ISETP.GE.AND P0, PT, R84, 0x40, PT ;  /* 0x000000405400780c */ /* 0x000fcc0003f06270 */
[----:B------:R-:W-:Y:S01]  /*04c0*/  @!P2 IMAD.MOV R2, RZ, RZ, -R2 ;  /* 0x000000ffff02a224 */ /* 0x000fe200078e0a02 */
[----:B------:R-:W-:-:S05]  /*04d0*/  @!P1 LOP3.LUT R2, RZ, R11, RZ, 0x33, !PT ;  /* 0x0000000bff029212 */ /* 0x000fca00078e33ff */
[----:B------:R-:W-:-:S04]  /*04e0*/  IMAD.MOV R0, RZ, RZ, -R2 ;  /* 0x000000ffff007224 */ /* 0x000fc800078e0a02 */
[----:B------:R-:W-:Y:S01]  /*04f0*/  IMAD R0, R11, R0, R4 ;  /* 0x000000000b007224 */ /* 0x000fe200078e0204 */
[----:B------:R-:W-:Y:S01]  /*0500*/  CS2R R10, SRZ ;  /* 0x00000000000a7805 */ /* 0x000fe2000001ff00 */
[----:B------:R-:W-:Y:S01]  /*0510*/  IMAD.SHL.U32 R4, R2, 0x40, RZ ;  /* 0x0000004002047824 */ /* 0x000fe200078e00ff */
[----:B0-----:R-:W-:Y:S01]  /*0520*/  LOP3.LUT R3, R7, 0x7f, RZ, 0xc0, !PT ;  /* 0x0000007f07037812 */ /* 0x001fe200078ec0ff */
[----:B------:R-:W-:Y:S01]  /*0530*/  IMAD.IADD R0, R6, 0x1, R0 ;  /* 0x0000000106007824 */ /* 0x000fe200078e0200 */
[----:B------:R-:W-:-:S03]  /*0540*/  SHF.R.U32.HI R5, RZ, 0x7, R7 ;  /* 0x00000007ff057819 */ /* 0x000fc60000011607 */
[----:B------:R-:W-:Y:S01]  /*0550*/  IMAD R6, R0, 0x80, R3 ;  /* 0x0000008000067824 */ /* 0x000fe200078e0203 */
[----:B------:R-:W-:Y:S01]  /*0560*/  SGXT.U32 R5, R5, 0x2 ;  /* 0x000000020505781a */ /* 0x000fe20000000000 */
[----:B------:R-:W-:Y:S06]  /*0570*/  @!P0 BRA `(.L_x_0) ;  /* 0x0000001800748947 */ /* 0x000fec0003800000 */
[----:B------:R-:W-:Y:S01]  /*0580*/  IABS R16, R14 ;  /* 0x0000000e00107213 */ /* 0x000fe20000000000 */
[----:B------:R-:W-:Y:S01]  /*0590*/  ULDC UR4, c[0x0][0x234] ;  /* 0x00008d0000047ab9 */ /* 0x000fe20000000800 */
[----:B------:R-:W-:Y:S01]  /*05a0*/  IABS R20, R15 ;  /* 0x0000000f00147213 */ /* 0x000fe20000000000 */
[----:B------:R-:W-:Y:S01]  /*05b0*/  ULDC.64 UR6, c[0x0][0x210] ;  /* 0x0000840000067ab9 */ /* 0x000fe20000000a00 */
[----:B------:R-:W0:Y:S01]  /*05c0*/  I2F.RP R10, R16 ;  /* 0x00000010000a7306 */ /* 0x000e220000209400 */
[----:B------:R-:W-:Y:S01]  /*05d0*/  IABS R13, R6 ;  /* 0x00000006000d7213 */ /* 0x000fe20000000000 */
[----:B------:R-:W1:Y:S01]  /*05e0*/  LDC R40, c[0x0][0x23c] ;  /* 0x00008f00ff287b82 */ /* 0x000e620000000800 */
[----:B------:R-:W-:Y:S02]  /*05f0*/  ISETP.GE.AND P1, PT, R6, RZ, PT ;  /* 0x000000ff0600720c */ /* 0x000fe40003f26270 */
[----:B------:R-:W-:Y:S02]  /*0600*/  CS2R R32, SRZ ;  /* 0x0000000000207805 */ /* 0x000fe4000001ff00 */
[----:B------:R-:W-:-:S02]  /*0610*/  SHF.R.U32.HI R18, RZ, 0x5, R7 ;  /* 0x00000005ff127819 */ /* 0x000fc40000011607 */
[----:B------:R-:W-:Y:S02]  /*0620*/  CS2R R34, SRZ ;  /* 0x0000000000227805 */ /* 0x000fe4000001ff00 */
[----:B------:R-:W-:Y:S01]  /*0630*/  CS2R R36, SRZ ;  /* 0x0000000000247805 */ /* 0x000fe2000001ff00 */
[----:B------:R-:W2:Y:S01]  /*0640*/  I2F.RP R0, R20 ;  /* 0x0000001400007306 */ /* 0x000ea20000209400 */
[----:B------:R-:W-:Y:S01]  /*0650*/  R2UR UR14, R18 ;  /* 0x00000000120e72ca */ /* 0x000fe200000e0000 */
[----:B------:R-:W3:Y:S01]  /*0660*/  LDC R57, c[0x0][0x238] ;  /* 0x00008e00ff397b82 */ /* 0x000ee20000000800 */
[----:B------:R-:W-:Y:S01]  /*0670*/  CS2R R38, SRZ ;  /* 0x0000000000267805 */ /* 0x000fe2000001ff00 */
[----:B------:R-:W-:Y:S01]  /*0680*/  UIADD3 UR15, UR8, 0x4000, URZ ;  /* 0x00004000080f7890 */ /* 0x000fe2000fffe03f */
[----:B------:R-:W-:-:S03]  /*0690*/  ULDC UR11, c[0x0][0x230] ;  /* 0x00008c00000b7ab9 */ /* 0x000fc60000000800 */
[----:B0-----:R-:W0:Y:S08]  /*06a0*/  MUFU.RCP R10, R10 ;  /* 0x0000000a000a7308 */ /* 0x001e300000001000 */
[----:B--2---:R-:W2:Y:S01]  /*06b0*/  MUFU.RCP R0, R0 ;  /* 0x0000000000007308 */ /* 0x004ea20000001000 */
[----:B0-----:R-:W-:Y:S01]  /*06c0*/  VIADD R8, R10, 0xffffffe ;  /* 0x0ffffffe0a087836 */ /* 0x001fe20000000000 */
[----:B------:R-:W-:Y:S01]  /*06d0*/  SHF.R.U32.HI R10, RZ, 0x6, R7 ;  /* 0x00000006ff0a7819 */ /* 0x000fe20000011607 */
[----:B---3--:R-:W-:-:S05]  /*06e0*/  IMAD.SHL.U32 R41, R57, 0x40, RZ ;  /* 0x0000004039297824 */ /* 0x008fca00078e00ff */
[----:B------:R0:W3:Y:S01]  /*06f0*/  F2I.FTZ.U32.TRUNC.NTZ R9, R8 ;  /* 0x0000000800097305 */ /* 0x0000e2000021f000 */
[----:B------:R-:W-:Y:S02]  /*0700*/  IMAD R42, R5, R57, RZ ;  /* 0x00000039052a7224 */ /* 0x000fe400078e02ff */
[----:B--2---:R-:W-:-:S05]  /*0710*/  VIADD R2, R0, 0xffffffe ;  /* 0x0ffffffe00027836 */ /* 0x004fca0000000000 */
[----:B------:R2:W4:Y:S01]  /*0720*/  F2I.FTZ.U32.TRUNC.NTZ R3, R2 ;  /* 0x0000000200037305 */ /* 0x000522000021f000 */
[----:B0-----:R-:W-:Y:S02]  /*0730*/  IMAD.MOV.U32 R8, RZ, RZ, RZ ;  /* 0x000000ffff087224 */ /* 0x001fe400078e00ff */
[----:B---3--:R-:W-:Y:S02]  /*0740*/  IMAD.MOV R11, RZ, RZ, -R9 ;  /* 0x000000ffff0b7224 */ /* 0x008fe400078e0a09 */
[----:B--2---:R-:W-:Y:S02]  /*0750*/  IMAD.MOV.U32 R2, RZ, RZ, RZ ;  /* 0x000000ffff027224 */ /* 0x004fe400078e00ff */
[----:B------:R-:W-:-:S04]  /*0760*/  IMAD R11, R11, R16, RZ ;  /* 0x000000100b0b7224 */ /* 0x000fc800078e02ff */
[----:B------:R-:W-:-:S04]  /*0770*/  IMAD.HI.U32 R9, R9, R11, R8 ;  /* 0x0000000b09097227 */ /* 0x000fc800078e0008 */
[----:B----4-:R-:W-:Y:S02]  /*0780*/  IMAD.MOV R11, RZ, RZ, -R3 ;  /* 0x000000ffff0b7224 */ /* 0x010fe400078e0a03 */
[----:B------:R-:W-:Y:S01]  /*0790*/  IMAD.HI.U32 R0, R9, R13, RZ ;  /* 0x0000000d09007227 */ /* 0x000fe200078e00ff */
[----:B------:R-:W-:-:S03]  /*07a0*/  SGXT.U32 R9, R10, 0x3 ;  /* 0x000000030a09781a */ /* 0x000fc60000000000 */
[----:B------:R-:W-:Y:S01]  /*07b0*/  IMAD.MOV R0, RZ, RZ, -R0 ;  /* 0x000000ffff007224 */ /* 0x000fe200078e0a00 */
[----:B------:R-:W-:Y:S01]  /*07c0*/  LOP3.LUT R22, R4, R9, RZ, 0xfc, !PT ;  /* 0x0000000904167212 */ /* 0x000fe200078efcff */
[----:B------:R-:W-:Y:S02]  /*07d0*/  IMAD R11, R11, R20, RZ ;  /* 0x000000140b0b7224 */ /* 0x000fe400078e02ff */
[----:B------:R-:W-:Y:S01]  /*07e0*/  IMAD R13, R16, R0, R13 ;  /* 0x00000000100d7224 */ /* 0x000fe200078e020d */
[C---:B------:R-:W-:Y:S01]  /*07f0*/  LOP3.LUT R26, R22.reuse, 0x30, RZ, 0xfc, !PT ;  /* 0x00000030161a7812 */ /* 0x040fe200078efcff */
[----:B------:R-:W-:Y:S01]  /*0800*/  IMAD.HI.U32 R2, R3, R11, R2 ;  /* 0x0000000b03027227 */ /* 0x000fe200078e0002 */
[----:B------:R-:W-:Y:S02]  /*0810*/  LOP3.LUT R24, R22, 0x38, RZ, 0xfc, !PT ;  /* 0x0000003816187812 */ /* 0x000fe400078efcff */
[----:B------:R-:W-:Y:S02]  /*0820*/  ISETP.GT.U32.AND P0, PT, R16, R13, PT ;  /* 0x0000000d1000720c */ /* 0x000fe40003f04070 */
[----:B------:R-:W-:-:S02]  /*0830*/  LOP3.LUT R28, R22, 0x20, RZ, 0xfc, !PT ;  /* 0x00000020161c7812 */ /* 0x000fc400078efcff */
[----:B------:R-:W-:Y:S02]  /*0840*/  SHF.R.S32.HI R3, RZ, 0x1f, R84 ;  /* 0x0000001fff037819 */ /* 0x000fe40000011454 */
[----:B------:R-:W-:Y:S02]  /*0850*/  LOP3.LUT R27, R22, 0x28, RZ, 0xfc, !PT ;  /* 0x00000028161b7812 */ /* 0x000fe400078efcff */
[----:B------:R-:W-:Y:S02]  /*0860*/  IABS R17, R26 ;  /* 0x0000001a00117213 */ /* 0x000fe40000000000 */
[----:B------:R-:W-:Y:S02]  /*0870*/  IABS R11, R24 ;  /* 0x00000018000b7213 */ /* 0x000fe40000000000 */
[----:B------:R-:W-:Y:S01]  /*0880*/  IABS R21, R28 ;  /* 0x0000001c00157213 */ /* 0x000fe20000000000 */
[----:B------:R-:W-:Y:S01]  /*0890*/  @!P0 IMAD.IADD R13, R13, 0x1, -R16 ;  /* 0x000000010d0d8824 */ /* 0x000fe200078e0a10 */
[----:B------:R-:W-:Y:S01]  /*08a0*/  IABS R19, R27 ;  /* 0x0000001b00137213 */ /* 0x000fe20000000000 */
[----:B------:R-:W-:Y:S01]  /*08b0*/  IMAD.HI.U32 R0, R2, R11, RZ ;  /* 0x0000000b02007227 */ /* 0x000fe200078e00ff */
[----:B------:R-:W-:-:S02]  /*08c0*/  LEA.HI R84, R3, R84, RZ, 0x6 ;  /* 0x0000005403547211 */ /* 0x000fc400078f30ff */
[----:B------:R-:W-:Y:S01]  /*08d0*/  ISETP.GT.U32.AND P0, PT, R16, R13, PT ;  /* 0x0000000d1000720c */ /* 0x000fe20003f04070 */
[----:B------:R-:W-:Y:S01]  /*08e0*/  IMAD.HI.U32 R3, R2, R17, RZ ;  /* 0x0000001102037227 */ /* 0x000fe200078e00ff */
[C---:B------:R-:W-:Y:S02]  /*08f0*/  LOP3.LUT R29, R22.reuse, 0x18, RZ, 0xfc, !PT ;  /* 0x00000018161d7812 */ /* 0x040fe400078efcff */
[----:B------:R-:W-:Y:S01]  /*0900*/  LOP3.LUT R30, R22, 0x10, RZ, 0xfc, !PT ;  /* 0x00000010161e7812 */ /* 0x000fe200078efcff */
[----:B------:R-:W-:Y:S01]  /*0910*/  IMAD.HI.U32 R9, R2, R21, RZ ;  /* 0x0000001502097227 */ /* 0x000fe200078e00ff */
[----:B------:R-:W-:Y:S02]  /*0920*/  LOP3.LUT R31, R22, 0x8, RZ, 0xfc, !PT ;  /* 0x00000008161f7812 */ /* 0x000fe400078efcff */
[----:B------:R-:W-:Y:S01]  /*0930*/  IABS R25, R22 ;  /* 0x0000001600197213 */ /* 0x000fe20000000000 */
[----:B------:R-:W-:Y:S01]  /*0940*/  IMAD.HI.U32 R8, R2, R19, RZ ;  /* 0x0000001302087227 */ /* 0x000fe200078e00ff */
[----:B------:R-:W-:-:S02]  /*0950*/  IABS R23, R31 ;  /* 0x0000001f00177213 */ /* 0x000fc40000000000 */
[----:B------:R-:W-:Y:S01]  /*0960*/  SHF.R.S32.HI R84, RZ, 0x6, R84 ;  /* 0x00000006ff547819 */ /* 0x000fe20000011454 */
[----:B------:R-:W-:Y:S02]  /*0970*/  IMAD.MOV R3, RZ, RZ, -R3 ;  /* 0x000000ffff037224 */ /* 0x000fe400078e0a03 */
[----:B------:R-:W-:Y:S02]  /*0980*/  IMAD.MOV R0, RZ, RZ, -R0 ;  /* 0x000000ffff007224 */ /* 0x000fe400078e0a00 */
[----:B------:R-:W-:Y:S02]  /*0990*/  IMAD.MOV R12, RZ, RZ, -R9 ;  /* 0x000000ffff0c7224 */ /* 0x000fe400078e0a09 */
[----:B------:R-:W-:Y:S02]  /*09a0*/  IMAD.MOV R10, RZ, RZ, -R8 ;  /* 0x000000ffff0a7224 */ /* 0x000fe400078e0a08 */
[C---:B------:R-:W-:Y:S01]  /*09b0*/  IMAD R9, R20.reuse, R3, R17 ;  /* 0x0000000314097224 */ /* 0x040fe200078e0211 */
[----:B------:R-:W-:Y:S01]  /*09c0*/  IABS R17, R29 ;  /* 0x0000001d00117213 */ /* 0x000fe20000000000 */
[----:B------:R-:W-:-:S02]  /*09d0*/  IMAD R8, R20, R0, R11 ;  /* 0x0000000014087224 */ /* 0x000fc400078e020b */
[C---:B------:R-:W-:Y:S01]  /*09e0*/  IMAD R12, R20.reuse, R12, R21 ;  /* 0x0000000c140c7224 */ /* 0x040fe200078e0215 */
[----:B------:R-:W-:Y:S01]  /*09f0*/  IABS R21, R30 ;  /* 0x0000001e00157213 */ /* 0x000fe20000000000 */
[C---:B------:R-:W-:Y:S01]  /*0a00*/  IMAD R11, R20.reuse, R10, R19 ;  /* 0x0000000a140b7224 */ /* 0x040fe200078e0213 */
[----:B------:R-:W-:Y:S01]  /*0a10*/  ISETP.GT.U32.AND P3, PT, R20, R8, PT ;  /* 0x000000081400720c */ /* 0x000fe20003f64070 */
[----:B------:R-:W-:Y:S01]  /*0a20*/  @!P0 IMAD.IADD R13, R13, 0x1, -R16 ;  /* 0x000000010d0d8824 */ /* 0x000fe200078e0a10 */
[----:B------:R-:W-:Y:S01]  /*0a30*/  ISETP.NE.AND P0, PT, R14, RZ, PT ;  /* 0x000000ff0e00720c */ /* 0x000fe20003f05270 */
[----:B------:R-:W-:Y:S01]  /*0a40*/  IMAD.HI.U32 R0, R2, R17, RZ ;  /* 0x0000001102007227 */ /* 0x000fe200078e00ff */
[C---:B------:R-:W-:Y:S02]  /*0a50*/  ISETP.GT.U32.AND P5, PT, R20.reuse, R9, PT ;  /* 0x000000091400720c */ /* 0x040fe40003fa4070 */
[----:B------:R-:W-:Y:S01]  /*0a60*/  ISETP.GT.U32.AND P2, PT, R20, R11, PT ;  /* 0x0000000b1400720c */ /* 0x000fe20003f44070 */
[----:B------:R-:W-:-:S04]  /*0a70*/  IMAD.HI.U32 R3, R2, R21, RZ ;  /* 0x0000001502037227 */ /* 0x000fc800078e00ff */
[----:B------:R-:W-:-:S04]  /*0a80*/  IMAD.HI.U32 R10, R2, R23, RZ ;  /* 0x00000017020a7227 */ /* 0x000fc800078e00ff */
[----:B------:R-:W-:Y:S02]  /*0a90*/  IMAD.MOV R0, RZ, RZ, -R0 ;  /* 0x000000ffff007224 */ /* 0x000fe400078e0a00 */
[----:B------:R-:W-:-:S04]  /*0aa0*/  IMAD.HI.U32 R2, R2, R25, RZ ;  /* 0x0000001902027227 */ /* 0x000fc800078e00ff */
[----:B------:R-:W-:Y:S02]  /*0ab0*/  IMAD.MOV R3, RZ, RZ, -R3 ;  /* 0x000000ffff037224 */ /* 0x000fe400078e0a03 */
[----:B------:R-:W-:Y:S02]  /*0ac0*/  IMAD.MOV R10, RZ, RZ, -R10 ;  /* 0x000000ffff0a7224 */ /* 0x000fe400078e0a0a */
[----:B------:R-:W-:Y:S02]  /*0ad0*/  IMAD.MOV.U32 R19, RZ, RZ, R13 ;  /* 0x000000ffff137224 */ /* 0x000fe400078e000d */
[C---:B------:R-:W-:Y:S01]  /*0ae0*/  IMAD R13, R20.reuse, R0, R17 ;  /* 0x00000000140d7224 */ /* 0x040fe200078e0211 */
[C---:B------:R-:W-:Y:S01]  /*0af0*/  LOP3.LUT R0, R7.reuse, 0x180, RZ, 0xc0, !PT ;  /* 0x0000018007007812 */ /* 0x040fe200078ec0ff */
[----:B------:R-:W-:Y:S02]  /*0b00*/  IMAD.MOV R2, RZ, RZ, -R2 ;  /* 0x000000ffff027224 */ /* 0x000fe400078e0a02 */
[C---:B------:R-:W-:Y:S01]  /*0b10*/  IMAD R16, R20.reuse, R3, R21 ;  /* 0x0000000314107224 */ /* 0x040fe200078e0215 */
[C---:B------:R-:W-:Y:S01]  /*0b20*/  ISETP.GT.U32.AND P6, PT, R20.reuse, R13, PT ;  /* 0x0000000d1400720c */ /* 0x040fe20003fc4070 */
[C---:B------:R-:W-:Y:S01]  /*0b30*/  IMAD R17, R20.reuse, R10, R23 ;  /* 0x0000000a14117224 */ /* 0x040fe200078e0217 */
[----:B------:R-:W-:Y:S01]  /*0b40*/  LOP3.LUT R3, R7, 0x3f, RZ, 0xc0, !PT ;  /* 0x0000003f07037812 */ /* 0x000fe200078ec0ff */
[----:B------:R-:W-:Y:S01]  /*0b50*/  @!P1 IMAD.MOV R19, RZ, RZ, -R19 ;  /* 0x000000ffff139224 */ /* 0x000fe200078e0a13 */
[----:B------:R-:W-:Y:S01]  /*0b60*/  @!P0 LOP3.LUT R19, RZ, R14, RZ, 0x33, !PT ;  /* 0x0000000eff138212 */ /* 0x000fe200078e33ff */
[C---:B------:R-:W-:Y:S01]  /*0b70*/  IMAD R18, R20.reuse, R2, R25 ;  /* 0x0000000214127224 */ /* 0x040fe200078e0219 */
[----:B------:R-:W-:Y:S01]  /*0b80*/  ISETP.GT.U32.AND P1, PT, R20, R12, PT ;  /* 0x0000000c1400720c */ /* 0x000fe20003f24070 */
[--C-:B------:R-:W-:Y:S01]  /*0b90*/  @!P3 IMAD.IADD R8, R8, 0x1, -R20.reuse ;  /* 0x000000010808b824 */ /* 0x100fe200078e0a14 */
[C---:B------:R-:W-:Y:S01]  /*0ba0*/  ISETP.GT.U32.AND P0, PT, R20.reuse, R16, PT ;  /* 0x000000101400720c */ /* 0x040fe20003f04070 */
[--C-:B------:R-:W-:Y:S01]  /*0bb0*/  @!P5 IMAD.IADD R9, R9, 0x1, -R20.reuse ;  /* 0x000000010909d824 */ /* 0x100fe200078e0a14 */
[C---:B------:R-:W-:Y:S01]  /*0bc0*/  ISETP.GT.U32.AND P3, PT, R20.reuse, R17, PT ;  /* 0x000000111400720c */ /* 0x040fe20003f64070 */
[--C-:B------:R-:W-:Y:S01]  /*0bd0*/  @!P2 IMAD.IADD R11, R11, 0x1, -R20.reuse ;  /* 0x000000010b0ba824 */ /* 0x100fe200078e0a14 */
[C---:B------:R-:W-:Y:S01]  /*0be0*/  ISETP.GT.U32.AND P4, PT, R20.reuse, R18, PT ;  /* 0x000000121400720c */ /* 0x040fe20003f84070 */
[----:B------:R-:W-:Y:S01]  /*0bf0*/  @!P6 IMAD.IADD R13, R13, 0x1, -R20 ;  /* 0x000000010d0de824 */ /* 0x000fe200078e0a14 */
[C---:B------:R-:W-:Y:S01]  /*0c00*/  ISETP.GT.U32.AND P5, PT, R20.reuse, R8, PT ;  /* 0x000000081400720c */ /* 0x040fe20003fa4070 */
[----:B------:R-:W-:Y:S01]  /*0c10*/  IMAD R21, R3, 0x2, R0 ;  /* 0x0000000203157824 */ /* 0x000fe200078e0200 */
[----:B------:R-:W-:Y:S01]  /*0c20*/  ISETP.GT.U32.AND P2, PT, R20, R9, PT ;  /* 0x000000091400720c */ /* 0x000fe20003f44070 */
[----:B------:R-:W-:Y:S01]  /*0c30*/  IMAD R19, R19, UR4, RZ ;  /* 0x0000000413137c24 */ /* 0x000fe2000f8e02ff */
[----:B------:R-:W-:Y:S01]  /*0c40*/  ISETP.GE.AND P6, PT, R26, RZ, PT ;  /* 0x000000ff1a00720c */ /* 0x000fe20003fc6270 */
[--C-:B------:R-:W-:Y:S01]  /*0c50*/  @!P1 IMAD.IADD R12, R12, 0x1, -R20.reuse ;  /* 0x000000010c0c9824 */ /* 0x100fe200078e0a14 */
[----:B------:R-:W-:Y:S01]  /*0c60*/  ISETP.GE.AND P1, PT, R24, RZ, PT ;  /* 0x000000ff1800720c */ /* 0x000fe20003f26270 */
[----:B------:R-:W-:Y:S01]  /*0c70*/  @!P0 IMAD.IADD R16, R16, 0x1, -R20 ;  /* 0x0000000110108824 */ /* 0x000fe200078e0a14 */
[----:B------:R-:W-:Y:S01]  /*0c80*/  SHF.R.U32.HI R10, RZ, 0x3, R0 ;  /* 0x00000003ff0a7819 */ /* 0x000fe20000011600 */
[--C-:B------:R-:W-:Y:S01]  /*0c90*/  @!P3 IMAD.IADD R17, R17, 0x1, -R20.reuse ;  /* 0x000000011111b824 */ /* 0x100fe200078e0a14 */
[----:B------:R-:W-:Y:S01]  /*0ca0*/  ISETP.GT.U32.AND P0, PT, R20, R12, PT ;  /* 0x0000000c1400720c */ /* 0x000fe20003f04070 */
[--C-:B------:R-:W-:Y:S01]  /*0cb0*/  @!P4 IMAD.IADD R18, R18, 0x1, -R20.reuse ;  /* 0x000000011212c824 */ /* 0x100fe200078e0a14 */
[----:B------:R-:W-:Y:S01]  /*0cc0*/  ISETP.GT.U32.AND P4, PT, R20, R13, PT ;  /* 0x0000000d1400720c */ /* 0x000fe20003f84070 */
[--C-:B------:R-:W-:Y:S01]  /*0cd0*/  @!P5 IMAD.IADD R8, R8, 0x1, -R20.reuse ;  /* 0x000000010808d824 */ /* 0x100fe200078e0a14 */
[C---:B------:R-:W-:Y:S01]  /*0ce0*/  ISETP.GT.U32.AND P5, PT, R20.reuse, R11, PT ;  /* 0x0000000b1400720c */ /* 0x040fe20003fa4070 */
[----:B------:R-:W-:Y:S01]  /*0cf0*/  @!P2 IMAD.IADD R9, R9, 0x1, -R20 ;  /* 0x000000010909a824 */ /* 0x000fe200078e0a14 */
[C---:B------:R-:W-:Y:S01]  /*0d00*/  ISETP.GT.U32.AND P3, PT, R20.reuse, R16, PT ;  /* 0x000000101400720c */ /* 0x040fe20003f64070 */
[----:B------:R-:W-:Y:S01]  /*0d10*/  ULDC UR4, c[0x0][0x240] ;  /* 0x0000900000047ab9 */ /* 0x000fe20000000800 */
[C---:B------:R-:W-:Y:S01]  /*0d20*/  ISETP.GT.U32.AND P2, PT, R20.reuse, R17, PT ;  /* 0x000000111400720c */ /* 0x040fe20003f44070 */
[----:B------:R-:W-:Y:S01]  /*0d30*/  @!P1 IMAD.MOV R8, RZ, RZ, -R8 ;  /* 0x000000ffff089224 */ /* 0x000fe200078e0a08 */
[----:B------:R-:W-:Y:S01]  /*0d40*/  LOP3.LUT R21, R21, R10, RZ, 0x3c, !PT ;  /* 0x0000000a15157212 */ /* 0x000fe200078e3cff */
[----:B------:R-:W-:Y:S01]  /*0d50*/  IMAD.MOV.U32 R10, RZ, RZ, R9 ;  /* 0x000000ffff0a7224 */ /* 0x000fe200078e0009 */
[----:B------:R-:W-:Y:S01]  /*0d60*/  ISETP.GT.U32.AND P1, PT, R20, R18, PT ;  /* 0x000000121400720c */ /* 0x000fe20003f24070 */
[--C-:B------:R-:W-:Y:S01]  /*0d70*/  @!P0 IMAD.IADD R12, R12, 0x1, -R20.reuse ;  /* 0x000000010c0c8824 */ /* 0x100fe200078e0a14 */
[----:B------:R-:W-:Y:S01]  /*0d80*/  ISETP.GE.AND P0, PT, R28, RZ, PT ;  /* 0x000000ff1c00720c */ /* 0x000fe20003f06270 */
[--C-:B------:R-:W-:Y:S01]  /*0d90*/  @!P4 IMAD.IADD R13, R13, 0x1, -R20.reuse ;  /* 0x000000010d0dc824 */ /* 0x100fe200078e0a14 */
[----:B------:R-:W-:Y:S01]  /*0da0*/  ISETP.GE.AND P4, PT, R29, RZ, PT ;  /* 0x000000ff1d00720c */ /* 0x000fe20003f86270 */
[--C-:B------:R-:W-:Y:S01]  /*0db0*/  @!P5 IMAD.IADD R11, R11, 0x1, -R20.reuse ;  /* 0x000000010b0bd824 */ /* 0x100fe200078e0a14 */
[----:B------:R-:W-:Y:S01]  /*0dc0*/  ISETP.GE.AND P5, PT, R27, RZ, PT ;  /* 0x000000ff1b00720c */ /* 0x000fe20003fa6270 */
[--C-:B------:R-:W-:Y:S01]  /*0dd0*/  @!P3 IMAD.IADD R16, R16, 0x1, -R20.reuse ;  /* 0x000000011010b824 */ /* 0x100fe200078e0a14 */
[----:B------:R-:W-:Y:S01]  /*0de0*/  ISETP.GE.AND P3, PT, R30, RZ, PT ;  /* 0x000000ff1e00720c */ /* 0x000fe20003f66270 */
[----:B------:R-:W-:Y:S01]  /*0df0*/  @!P2 IMAD.IADD R17, R17, 0x1, -R20 ;  /* 0x000000011111a824 */ /* 0x000fe200078e0a14 */
[----:B------:R-:W-:Y:S01]  /*0e00*/  ISETP.GE.AND P2, PT, R31, RZ, PT ;  /* 0x000000ff1f00720c */ /* 0x000fe20003f46270 */
[----:B------:R-:W-:Y:S01]  /*0e10*/  @!P6 IMAD.MOV R10, RZ, RZ, -R10 ;  /* 0x000000ffff0ae224 */ /* 0x000fe200078e0a0a */
[----:B------:R-:W-:Y:S01]  /*0e20*/  ISETP.GE.AND P6, PT, R22, RZ, PT ;  /* 0x000000ff1600720c */ /* 0x000fe20003fc6270 */
[----:B------:R-:W-:Y:S01]  /*0e30*/  @!P1 IMAD.IADD R18, R18, 0x1, -R20 ;  /* 0x0000000112129824 */ /* 0x000fe200078e0a14 */
[----:B------:R-:W-:Y:S01]  /*0e40*/  ISETP.NE.AND P1, PT, R15, RZ, PT ;  /* 0x000000ff0f00720c */ /* 0x000fe20003f25270 */
[----:B------:R-:W-:Y:S01]  /*0e50*/  @!P0 IMAD.MOV R12, RZ, RZ, -R12 ;  /* 0x000000ffff0c8224 */ /* 0x000fe200078e0a0c */
[----:B------:R-:W-:Y:S01]  /*0e60*/  LOP3.LUT R9, RZ, R15, RZ, 0x33, !PT ;  /* 0x0000000fff097212 */ /* 0x000fe200078e33ff */
[----:B------:R-:W-:Y:S01]  /*0e70*/  @!P4 IMAD.MOV R13, RZ, RZ, -R13 ;  /* 0x000000ffff0dc224 */ /* 0x000fe200078e0a0d */
[----:B------:R-:W-:Y:S01]  /*0e80*/  LEA R58, P0, R19, UR6, 0x1 ;  /* 0x00000006133a7c11 */ /* 0x000fe2000f8008ff */
[----:B------:R-:W-:Y:S01]  /*0e90*/  @!P5 IMAD.MOV R11, RZ, RZ, -R11 ;  /* 0x000000ffff0bd224 */ /* 0x000fe200078e0a0b */
[C---:B------:R-:W-:Y:S01]  /*0ea0*/  SEL R8, R9.reuse, R8, !P1 ;  /* 0x0000000809087207 */ /* 0x040fe20004800000 */
[----:B------:R-:W-:Y:S01]  /*0eb0*/  @!P3 IMAD.MOV R16, RZ, RZ, -R16 ;  /* 0x000000ffff10b224 */ /* 0x000fe200078e0a10 */
[C---:B------:R-:W-:Y:S01]  /*0ec0*/  SEL R10, R9.reuse, R10, !P1 ;  /* 0x0000000a090a7207 */ /* 0x040fe20004800000 */
[----:B------:R-:W-:Y:S01]  /*0ed0*/  @!P2 IMAD.MOV R17, RZ, RZ, -R17 ;  /* 0x000000ffff11a224 */ /* 0x000fe200078e0a11 */
[C---:B------:R-:W-:Y:S01]  /*0ee0*/  SEL R11, R9.reuse, R11, !P1 ;  /* 0x0000000b090b7207 */ /* 0x040fe20004800000 */
[----:B------:R-:W-:Y:S01]  /*0ef0*/  @!P6 IMAD.MOV R18, RZ, RZ, -R18 ;  /* 0x000000ffff12e224 */ /* 0x000fe200078e0a12 */
[C---:B------:R-:W-:Y:S01]  /*0f00*/  SEL R12, R9.reuse, R12, !P1 ;  /* 0x0000000c090c7207 */ /* 0x040fe20004800000 */
[----:B------:R-:W-:Y:S01]  /*0f10*/  IMAD R8, R8, UR4, RZ ;  /* 0x0000000408087c24 */ /* 0x000fe2000f8e02ff */
[C---:B------:R-:W-:Y:S01]  /*0f20*/  SEL R13, R9.reuse, R13, !P1 ;  /* 0x0000000d090d7207 */ /* 0x040fe20004800000 */
[----:B------:R-:W-:Y:S01]  /*0f30*/  IMAD R10, R10, UR4, RZ ;  /* 0x000000040a0a7c24 */ /* 0x000fe2000f8e02ff */
[----:B------:R-:W-:Y:S01]  /*0f40*/  SEL R16, R9, R16, !P1 ;  /* 0x0000001009107207 */ /* 0x000fe20004800000 */
[----:B------:R-:W-:Y:S01]  /*0f50*/  IMAD R11, R11, UR4, RZ ;  /* 0x000000040b0b7c24 */ /* 0x000fe2000f8e02ff */
[C---:B------:R-:W-:Y:S01]  /*0f60*/  SEL R17, R9.reuse, R17, !P1 ;  /* 0x0000001109117207 */ /* 0x040fe20004800000 */
[----:B------:R-:W-:Y:S01]  /*0f70*/  IMAD R12, R12, UR4, RZ ;  /* 0x000000040c0c7c24 */ /* 0x000fe2000f8e02ff */
[----:B------:R-:W-:Y:S01]  /*0f80*/  SEL R9, R9, R18, !P1 ;  /* 0x0000001209097207 */ /* 0x000fe20004800000 */
[----:B------:R-:W-:Y:S01]  /*0f90*/  IMAD R13, R13, UR4, RZ ;  /* 0x000000040d0d7c24 */ /* 0x000fe2000f8e02ff */
[----:B------:R-:W-:Y:S01]  /*0fa0*/  LEA.HI.X.SX32 R59, R19, UR7, 0x1, P0 ;  /* 0x00000007133b7c11 */ /* 0x000fe200080f0eff */
[----:B------:R-:W-:Y:S01]  /*0fb0*/  ULDC.64 UR6, c[0x0][0x218] ;  /* 0x0000860000067ab9 */ /* 0x000fe20000000a00 */
[----:B------:R-:W-:Y:S01]  /*0fc0*/  IMAD R16, R16, UR4, RZ ;  /* 0x0000000410107c24 */ /* 0x000fe2000f8e02ff */
[C---:B------:R-:W-:Y:S01]  /*0fd0*/  LEA R82, P6, R8.reuse, UR6, 0x1 ;  /* 0x0000000608527c11 */ /* 0x040fe2000f8c08ff */
[----:B------:R-:W-:Y:S01]  /*0fe0*/  IMAD R17, R17, UR4, RZ ;  /* 0x0000000411117c24 */ /* 0x000fe2000f8e02ff */
[----:B------:R-:W-:Y:S01]  /*0ff0*/  LOP3.LUT R2, R7, 0x1c0, RZ, 0xc0, !PT ;  /* 0x000001c007027812 */ /* 0x000fe200078ec0ff */
[----:B------:R-:W-:Y:S01]  /*1000*/  IMAD R9, R9, UR4, RZ ;  /* 0x0000000409097c24 */ /* 0x000fe2000f8e02ff */
[----:B------:R-:W-:Y:S01]  /*1010*/  LEA.HI.X.SX32 R83, R8, UR7, 0x1, P6 ;  /* 0x0000000708537c11 */ /* 0x000fe2000b0f0eff */
[C---:B------:R-:W-:Y:S01]  /*1020*/  IMAD.SHL.U32 R14, R7.reuse, 0x2, RZ ;  /* 0x00000002070e7824 */ /* 0x040fe200078e00ff */
[----:B------:R-:W-:Y:S01]  /*1030*/  SHF.R.U32.HI R23, RZ, 0x2, R2 ;  /* 0x00000002ff177819 */ /* 0x000fe20000011602 */
[----:B------:R-:W-:Y:S01]  /*1040*/  IMAD.SHL.U32 R0, R7, 0x80, RZ ;  /* 0x0000008007007824 */ /* 0x000fe200078e00ff */
[----:B------:R-:W-:-:S02]  /*1050*/  LEA R80, P5, R10, UR6, 0x1 ;  /* 0x000000060a507c11 */ /* 0x000fc4000f8a08ff */
[----:B------:R-:W-:Y:S02]  /*1060*/  CS2R R24, SRZ ;  /* 0x0000000000187805 */ /* 0x000fe4000001ff00 */
[----:B------:R-:W-:Y:S02]  /*1070*/  LEA R78, P4, R11, UR6, 0x1 ;  /* 0x000000060b4e7c11 */ /* 0x000fe4000f8808ff */
[----:B------:R-:W-:Y:S02]  /*1080*/  CS2R R26, SRZ ;  /* 0x00000000001a7805 */ /* 0x000fe4000001ff00 */
[----:B------:R-:W-:Y:S02]  /*1090*/  LEA R76, P3, R12, UR6, 0x1 ;  /* 0x000000060c4c7c11 */ /* 0x000fe4000f8608ff */
[----:B------:R-:W-:Y:S02]  /*10a0*/  CS2R R28, SRZ ;  /* 0x00000000001c7805 */ /* 0x000fe4000001ff00 */
[----:B------:R-:W-:-:S02]  /*10b0*/  LEA R102, P2, R13, UR6, 0x1 ;  /* 0x000000060d667c11 */ /* 0x000fc4000f8408ff */
[----:B------:R-:W-:Y:S02]  /*10c0*/  CS2R R30, SRZ ;  /* 0x00000000001e7805 */ /* 0x000fe4000001ff00 */
[----:B------:R-:W-:Y:S02]  /*10d0*/  LEA R74, P1, R16, UR6, 0x1 ;  /* 0x00000006104a7c11 */ /* 0x000fe4000f8208ff */
[----:B------:R-:W-:Y:S02]  /*10e0*/  LEA R104, P0, R17, UR6, 0x1 ;  /* 0x0000000611687c11 */ /* 0x000fe4000f8008ff */
[----:B------:R-:W-:Y:S02]  /*10f0*/  LEA R72, P6, R9, UR6, 0x1 ;  /* 0x0000000609487c11 */ /* 0x000fe4000f8c08ff */
[----:B------:R-:W-:Y:S01]  /*1100*/  LOP3.LUT R2, R23, 0x3fe, R14, 0x78, !PT ;  /* 0x000003fe17027812 */ /* 0x000fe200078e780e */
[----:B-1----:R-:W-:Y:S01]  /*1110*/  IMAD R23, R3, R40, RZ ;  /* 0x0000002803177224 */ /* 0x002fe200078e02ff */
[----:B------:R-:W-:Y:S01]  /*1120*/  LOP3.LUT R0, R21, 0x2000, R0, 0xf8, !PT ;  /* 0x0000200015007812 */ /* 0x000fe200078ef800 */
[----:B------:R-:W-:Y:S01]  /*1130*/  IMAD.SHL.U32 R40, R40, 0x40, RZ ;  /* 0x0000004028287824 */ /* 0x000fe200078e00ff */
[----:B------:R-:W-:-:S02]  /*1140*/  LEA.HI.X.SX32 R81, R10, UR7, 0x1, P5 ;  /* 0x000000070a517c11 */ /* 0x000fc4000a8f0eff */
[----:B------:R-:W-:Y:S02]  /*1150*/  LEA.HI.X.SX32 R79, R11, UR7, 0x1, P4 ;  /* 0x000000070b4f7c11 */ /* 0x000fe4000a0f0eff */
[----:B------:R-:W-:Y:S02]  /*1160*/  LEA.HI.X.SX32 R77, R12, UR7, 0x1, P3 ;  /* 0x000000070c4d7c11 */ /* 0x000fe400098f0eff */
[----:B------:R-:W-:Y:S02]  /*1170*/  LEA.HI.X.SX32 R105, R13, UR7, 0x1, P2 ;  /* 0x000000070d697c11 */ /* 0x000fe400090f0eff */
[----:B------:R-:W-:Y:S02]  /*1180*/  LEA.HI.X.SX32 R75, R16, UR7, 0x1, P1 ;  /* 0x00000007104b7c11 */ /* 0x000fe400088f0eff */
[----:B------:R-:W-:Y:S02]  /*1190*/  LEA.HI.X.SX32 R103, R17, UR7, 0x1, P0 ;  /* 0x0000000711677c11 */ /* 0x000fe400080f0eff */
[----:B------:R-:W-:-:S02]  /*11a0*/  LEA.HI.X.SX32 R73, R9, UR7, 0x1, P6 ;  /* 0x0000000709497c11 */ /* 0x000fc4000b0f0eff */
[C---:B------:R-:W-:Y:S02]  /*11b0*/  LOP3.LUT R9, R5.reuse, 0x8, RZ, 0xfc, !PT ;  /* 0x0000000805097812 */ /* 0x040fe400078efcff */
[C---:B------:R-:W-:Y:S02]  /*11c0*/  LOP3.LUT R10, R5.reuse, 0xc, RZ, 0xfc, !PT ;  /* 0x0000000c050a7812 */ /* 0x040fe400078efcff */
[----:B------:R-:W-:Y:S01]  /*11d0*/  LOP3.LUT R11, R5, 0x10, RZ, 0xfc, !PT ;  /* 0x00000010050b7812 */ /* 0x000fe200078efcff */
[-C--:B------:R-:W-:Y:S01]  /*11e0*/  IMAD R56, R9, R57.reuse, RZ ;  /* 0x0000003909387224 */ /* 0x080fe200078e02ff */
[C---:B------:R-:W-:Y:S01]  /*11f0*/  LOP3.LUT R12, R5.reuse, 0x14, RZ, 0xfc, !PT ;  /* 0x00000014050c7812 */ /* 0x040fe200078efcff */
[-C--:B------:R-:W-:Y:S01]  /*1200*/  IMAD R55, R10, R57.reuse, RZ ;  /* 0x000000390a377224 */ /* 0x080fe200078e02ff */
        /* <DEDUP_REMOVED lines=22> */
[----:B------:R-:W-:Y:S01]  /*1370*/  LOP3.LUT R85, R0, 0x40, RZ, 0x3c, !PT ;  /* 0x0000004000557812 */ /* 0x000fe200078e3cff */
[----:B------:R-:W-:-:S02]  /*1380*/  IMAD R43, R22, R57, RZ ;  /* 0x00000039162b7224 */ /* 0x000fc400078e02ff */
[----:B------:R-:W-:-:S07]  /*1390*/  IMAD R57, R8, R57, RZ ;  /* 0x0000003908397224 */ /* 0x000fce00078e02ff */
.L_x_1:
[----:B------:R-:W-:Y:S01]  /*13a0*/  ISETP.GE.AND P0, PT, R5, UR11, PT ;  /* 0x0000000b05007c0c */ /* 0x000fe2000bf06270 */
[----:B------:R-:W-:Y:S01]  /*13b0*/  IMAD.WIDE R64, R42, 0x2, R58 ;  /* 0x000000022a407825 */ /* 0x000fe200078e023a */
[----:B------:R-:W-:Y:S02]  /*13c0*/  PRMT R87, RZ, 0x7610, R87 ;  /* 0x00007610ff577816 */ /* 0x000fe40000000057 */
[----:B------:R-:W-:Y:S02]  /*13d0*/  ISETP.GE.AND P1, PT, R8, UR11, PT ;  /* 0x0000000b08007c0c */ /* 0x000fe4000bf26270 */
[----:B------:R-:W-:Y:S02]  /*13e0*/  ISETP.GE.AND P2, PT, R9, UR11, PT ;  /* 0x0000000b09007c0c */ /* 0x000fe4000bf46270 */
[----:B------:R-:W-:Y:S02]  /*13f0*/  ISETP.GE.AND P3, PT, R11, UR11, PT ;  /* 0x0000000b0b007c0c */ /* 0x000fe4000bf66270 */
[----:B------:R-:W-:-:S03]  /*1400*/  ISETP.GE.AND P4, PT, R12, UR11, PT ;  /* 0x0000000b0c007c0c */ /* 0x000fc6000bf86270 */
[----:B------:R0:W2:Y:S01]  /*1410*/  @!P0 LDG.E.U16 R87, desc[UR12][R64.64] ;  /* 0x0000000c40578981 */ /* 0x0000a2000c1e1500 */
[----:B------:R-:W-:Y:S01]  /*1420*/  ISETP.GE.AND P0, PT, R10, UR11, PT ;  /* 0x0000000b0a007c0c */ /* 0x000fe2000bf06270 */
[----:B------:R-:W-:Y:S01]  /*1430*/  IMAD.WIDE R60, R57, 0x2, R58 ;  /* 0x00000002393c7825 */ /* 0x000fe200078e023a */
[----:B------:R-:W-:Y:S02]  /*1440*/  PRMT R86, RZ, 0x7610, R86 ;  /* 0x00007610ff567816 */ /* 0x000fe40000000056 */
[----:B------:R-:W-:Y:S01]  /*1450*/  PRMT R89, RZ, 0x7610, R89 ;  /* 0x00007610ff597816 */ /* 0x000fe20000000059 */
[----:B------:R-:W-:Y:S01]  /*1460*/  IMAD.WIDE R62, R56, 0x2, R58 ;  /* 0x00000002383e7825 */ /* 0x000fe200078e023a */
[----:B------:R-:W-:Y:S02]  /*1470*/  PRMT R88, RZ, 0x7610, R88 ;  /* 0x00007610ff587816 */ /* 0x000fe40000000058 */
[----:B------:R-:W-:Y:S01]  /*1480*/  PRMT R91, RZ, 0x7610, R91 ;  /* 0x00007610ff5b7816 */ /* 0x000fe2000000005b */
[----:B0-----:R-:W-:Y:S01]  /*1490*/  IMAD.WIDE R64, R55, 0x2, R58 ;  /* 0x0000000237407825 */ /* 0x001fe200078e023a */
[----:B------:R-:W-:Y:S01]  /*14a0*/  PRMT R90, RZ, 0x7610, R90 ;  /* 0x00007610ff5a7816 */ /* 0x000fe2000000005a */
[----:B------:R0:W3:Y:S02]  /*14b0*/  @!P1 LDG.E.U16 R86, desc[UR12][R60.64] ;  /* 0x0000000c3c569981 */ /* 0x0000e4000c1e1500 */
[----:B------:R-:W-:-:S04]  /*14c0*/  IMAD.WIDE R66, R54, 0x2, R58 ;  /* 0x0000000236427825 */ /* 0x000fc800078e023a */
[----:B------:R-:W-:Y:S01]  /*14d0*/  IMAD.WIDE R68, R53, 0x2, R58 ;  /* 0x0000000235447825 */ /* 0x000fe200078e023a */
[----:B------:R1:W4:Y:S01]  /*14e0*/  @!P2 LDG.E.U16 R89, desc[UR12][R62.64] ;  /* 0x0000000c3e59a981 */ /* 0x000322000c1e1500 */
[----:B------:R-:W-:Y:S02]  /*14f0*/  ISETP.GE.AND P1, PT, R14, UR11, PT ;  /* 0x0000000b0e007c0c */ /* 0x000fe4000bf26270 */
[----:B------:R-:W-:Y:S01]  /*1500*/  ISETP.GE.AND P2, PT, R15, UR11, PT ;  /* 0x0000000b0f007c0c */ /* 0x000fe2000bf46270 */
[----:B------:R5:W3:Y:S01]  /*1510*/  @!P0 LDG.E.U16 R88, desc[UR12][R64.64] ;  /* 0x0000000c40588981 */ /* 0x000ae2000c1e1500 */
[----:B------:R-:W-:-:S03]  /*1520*/  ISETP.GE.AND P0, PT, R13, UR11, PT ;  /* 0x0000000b0d007c0c */ /* 0x000fc6000bf06270 */
[----:B------:R5:W3:Y:S01]  /*1530*/  @!P3 LDG.E.U16 R91, desc[UR12][R66.64] ;  /* 0x0000000c425bb981 */ /* 0x000ae2000c1e1500 */
[----:B------:R-:W-:-:S03]  /*1540*/  ISETP.GE.AND P3, PT, R16, UR11, PT ;  /* 0x0000000b10007c0c */ /* 0x000fc6000bf66270 */
[----:B------:R5:W3:Y:S01]  /*1550*/  @!P4 LDG.E.U16 R90, desc[UR12][R68.64] ;  /* 0x0000000c445ac981 */ /* 0x000ae2000c1e1500 */
[----:B------:R-:W-:Y:S01]  /*1560*/  ISETP.GE.AND P4, PT, R17, UR11, PT ;  /* 0x0000000b11007c0c */ /* 0x000fe2000bf86270 */
[----:B0-----:R-:W-:Y:S01]  /*1570*/  IMAD.WIDE R60, R52, 0x2, R58 ;  /* 0x00000002343c7825 */ /* 0x001fe200078e023a */
[----:B------:R-:W-:Y:S02]  /*1580*/  PRMT R93, RZ, 0x7610, R93 ;  /* 0x00007610ff5d7816 */ /* 0x000fe4000000005d */
[----:B------:R-:W-:Y:S01]  /*1590*/  PRMT R92, RZ, 0x7610, R92 ;  /* 0x00007610ff5c7816 */ /* 0x000fe2000000005c */
[----:B-1----:R-:W-:Y:S01]  /*15a0*/  IMAD.WIDE R62, R51, 0x2, R58 ;  /* 0x00000002333e7825 */ /* 0x002fe200078e023a */
[----:B------:R-:W-:Y:S02]  /*15b0*/  PRMT R95, RZ, 0x7610, R95 ;  /* 0x00007610ff5f7816 */ /* 0x000fe4000000005f */
[----:B------:R-:W-:Y:S01]  /*15c0*/  PRMT R94, RZ, 0x7610, R94 ;  /* 0x00007610ff5e7816 */ /* 0x000fe2000000005e */
[----:B-----5:R-:W-:Y:S01]  /*15d0*/  IMAD.WIDE R64, R50, 0x2, R58 ;  /* 0x0000000232407825 */ /* 0x020fe200078e023a */
[----:B------:R-:W-:Y:S01]  /*15e0*/  PRMT R97, RZ, 0x7610, R97 ;  /* 0x00007610ff617816 */ /* 0x000fe20000000061 */
[----:B------:R0:W5:Y:S02]  /*15f0*/  @!P0 LDG.E.U16 R93, desc[UR12][R60.64] ;  /* 0x0000000c3c5d8981 */ /* 0x000164000c1e1500 */
[----:B------:R-:W-:-:S04]  /*1600*/  IMAD.WIDE R66, R49, 0x2, R58 ;  /* 0x0000000231427825 */ /* 0x000fc800078e023a */
[----:B------:R-:W-:Y:S01]  /*1610*/  IMAD.WIDE R68, R48, 0x2, R58 ;  /* 0x0000000230447825 */ /* 0x000fe200078e023a */
[----:B------:R1:W5:Y:S01]  /*1620*/  @!P1 LDG.E.U16 R92, desc[UR12][R62.64] ;  /* 0x0000000c3e5c9981 */ /* 0x000362000c1e1500 */
[----:B------:R-:W-:Y:S02]  /*1630*/  ISETP.GE.AND P0, PT, R18, UR11, PT ;  /* 0x0000000b12007c0c */ /* 0x000fe4000bf06270 */
[----:B------:R-:W-:Y:S01]  /*1640*/  ISETP.GE.AND P1, PT, R19, UR11, PT ;  /* 0x0000000b13007c0c */ /* 0x000fe2000bf26270 */
[----:B------:R1:W5:Y:S01]  /*1650*/  @!P2 LDG.E.U16 R95, desc[UR12][R64.64] ;  /* 0x0000000c405fa981 */ /* 0x000362000c1e1500 */
[----:B------:R-:W-:-:S03]  /*1660*/  ISETP.GE.AND P2, PT, R20, UR11, PT ;  /* 0x0000000b14007c0c */ /* 0x000fc6000bf46270 */
[----:B------:R1:W5:Y:S01]  /*1670*/  @!P3 LDG.E.U16 R94, desc[UR12][R66.64] ;  /* 0x0000000c425eb981 */ /* 0x000362000c1e1500 */
[----:B------:R-:W-:-:S03]  /*1680*/  ISETP.GE.AND P3, PT, R21, UR11, PT ;  /* 0x0000000b15007c0c */ /* 0x000fc6000bf66270 */
[----:B------:R-:W5:Y:S01]  /*1690*/  @!P4 LDG.E.U16 R97, desc[UR12][R68.64] ;  /* 0x0000000c4461c981 */ /* 0x000f62000c1e1500 */
[----:B------:R-:W-:Y:S01]  /*16a0*/  ISETP.GE.AND P4, PT, R22, UR11, PT ;  /* 0x0000000b16007c0c */ /* 0x000fe2000bf86270 */
[----:B0-----:R-:W-:Y:S01]  /*16b0*/  IMAD.WIDE R60, R47, 0x2, R58 ;  /* 0x000000022f3c7825 */ /* 0x001fe200078e023a */
[----:B------:R-:W-:Y:S02]  /*16c0*/  PRMT R96, RZ, 0x7610, R96 ;  /* 0x00007610ff607816 */ /* 0x000fe40000000060 */
[----:B------:R-:W-:Y:S01]  /*16d0*/  PRMT R99, RZ, 0x7610, R99 ;  /* 0x00007610ff637816 */ /* 0x000fe20000000063 */
[----:B-1----:R-:W-:Y:S01]  /*16e0*/  IMAD.WIDE R62, R46, 0x2, R58 ;  /* 0x000000022e3e7825 */ /* 0x002fe200078e023a */
[----:B------:R-:W-:Y:S02]  /*16f0*/  PRMT R98, RZ, 0x7610, R98 ;  /* 0x00007610ff627816 */ /* 0x000fe40000000062 */
[----:B------:R-:W-:Y:S01]  /*1700*/  PRMT R101, RZ, 0x7610, R101 ;  /* 0x00007610ff657816 */ /* 0x000fe20000000065 */
[----:B------:R-:W-:Y:S01]  /*1710*/  IMAD.WIDE R64, R45, 0x2, R58 ;  /* 0x000000022d407825 */ /* 0x000fe200078e023a */
[----:B------:R-:W-:Y:S01]  /*1720*/  PRMT R100, RZ, 0x7610, R100 ;  /* 0x00007610ff647816 */ /* 0x000fe20000000064 */
[----:B------:R0:W5:Y:S02]  /*1730*/  @!P0 LDG.E.U16 R96, desc[UR12][R60.64] ;  /* 0x0000000c3c608981 */ /* 0x000164000c1e1500 */
[----:B------:R-:W-:-:S02]  /*1740*/  IMAD.WIDE R66, R44, 0x2, R58 ;  /* 0x000000022c427825 */ /* 0x000fc400078e023a */
[----:B------:R1:W5:Y:S02]  /*1750*/  @!P1 LDG.E.U16 R99, desc[UR12][R62.64] ;  /* 0x0000000c3e639981 */ /* 0x000364000c1e1500 */
[----:B------:R-:W-:Y:S02]  /*1760*/  IMAD.WIDE R70, R43, 0x2, R58 ;  /* 0x000000022b467825 */ /* 0x000fe400078e023a */
[----:B------:R1:W5:Y:S04]  /*1770*/  @!P2 LDG.E.U16 R98, desc[UR12][R64.64] ;  /* 0x0000000c4062a981 */ /* 0x000368000c1e1500 */
[----:B------:R1:W5:Y:S04]  /*1780*/  @!P3 LDG.E.U16 R101, desc[UR12][R66.64] ;  /* 0x0000000c4265b981 */ /* 0x000368000c1e1500 */
[----:B------:R1:W5:Y:S01]  /*1790*/  @!P4 LDG.E.U16 R100, desc[UR12][R70.64] ;  /* 0x0000000c4664c981 */ /* 0x000362000c1e1500 */
[----:B------:R-:W-:Y:S01]  /*17a0*/  BAR.SYNC.DEFER_BLOCKING 0x0 ;  /* 0x0000000000007b1d */ /* 0x000fe20000010000 */
[----:B------:R-:W-:Y:S01]  /*17b0*/  ISETP.GE.AND P0, PT, R3, UR11, PT ;  /* 0x0000000b03007c0c */ /* 0x000fe2000bf06270 */
[----:B0-----:R-:W-:-:S02]  /*17c0*/  IMAD.MOV.U32 R60, RZ, RZ, R102 ;  /* 0x000000ffff3c7224 */ /* 0x001fc400078e0066 */
[----:B------:R-:W-:Y:S02]  /*17d0*/  IMAD.MOV.U32 R61, RZ, RZ, R105 ;  /* 0x000000ffff3d7224 */ /* 0x000fe400078e0069 */
[----:B-1----:R-:W-:Y:S02]  /*17e0*/  IMAD.MOV.U32 R62, RZ, RZ, R74 ;  /* 0x000000ffff3e7224 */ /* 0x002fe400078e004a */
[----:B------:R-:W-:Y:S02]  /*17f0*/  IMAD.MOV.U32 R63, RZ, RZ, R75 ;  /* 0x000000ffff3f7224 */ /* 0x000fe400078e004b */
[----:B------:R-:W-:Y:S02]  /*1800*/  IMAD.MOV.U32 R64, RZ, RZ, R104 ;  /* 0x000000ffff407224 */ /* 0x000fe400078e0068 */
[----:B------:R-:W-:Y:S02]  /*1810*/  IMAD.MOV.U32 R65, RZ, RZ, R103 ;  /* 0x000000ffff417224 */ /* 0x000fe400078e0067 */
[----:B------:R-:W-:-:S02]  /*1820*/  IMAD.MOV.U32 R66, RZ, RZ, R72 ;  /* 0x000000ffff427224 */ /* 0x000fc400078e0048 */
[----:B------:R-:W-:Y:S01]  /*1830*/  IMAD.MOV.U32 R67, RZ, RZ, R73 ;  /* 0x000000ffff437224 */ /* 0x000fe200078e0049 */
[----:B------:R-:W-:Y:S01]  /*1840*/  PRMT R103, RZ, 0x7610, R103 ;  /* 0x00007610ff677816 */ /* 0x000fe20000000067 */
[C---:B------:R-:W-:Y:S01]  /*1850*/  IMAD.WIDE R70, R23.reuse, 0x2, R64 ;  /* 0x0000000217467825 */ /* 0x040fe200078e0240 */
[----:B------:R-:W-:Y:S02]  /*1860*/  PRMT R105, RZ, 0x7610, R105 ;  /* 0x00007610ff697816 */ /* 0x000fe40000000069 */
[----:B------:R-:W-:Y:S01]  /*1870*/  PRMT R107, RZ, 0x7610, R107 ;  /* 0x00007610ff6b7816 */ /* 0x000fe2000000006b */
[C---:B------:R-:W-:Y:S01]  /*1880*/  IMAD.WIDE R68, R23.reuse, 0x2, R66 ;  /* 0x0000000217447825 */ /* 0x040fe200078e0242 */
[----:B------:R-:W-:Y:S02]  /*1890*/  PRMT R109, RZ, 0x7610, R109 ;  /* 0x00007610ff6d7816 */ /* 0x000fe4000000006d */
[----:B------:R0:W5:Y:S01]  /*18a0*/  @!P0 LDG.E.U16 R105, desc[UR12][R70.64] ;  /* 0x0000000c46698981 */ /* 0x000162000c1e1500 */
[----:B------:R-:W-:-:S03]  /*18b0*/  IMAD.WIDE R72, R23, 0x2, R62 ;  /* 0x0000000217487825 */ /* 0x000fc600078e023e */
[----:B------:R1:W5:Y:S01]  /*18c0*/  @!P0 LDG.E.U16 R103, desc[UR12][R68.64] ;  /* 0x0000000c44678981 */ /* 0x000362000c1e1500 */
[----:B------:R-:W-:-:S03]  /*18d0*/  IMAD.WIDE R74, R23, 0x2, R60 ;  /* 0x00000002174a7825 */ /* 0x000fc600078e023c */
[----:B------:R1:W5:Y:S01]  /*18e0*/  @!P0 LDG.E.U16 R107, desc[UR12][R72.64] ;  /* 0x0000000c486b8981 */ /* 0x000362000c1e1500 */
[----:B0-----:R-:W-:-:S03]  /*18f0*/  IMAD.MOV.U32 R70, RZ, RZ, R80 ;  /* 0x000000ffff467224 */ /* 0x001fc600078e0050 */
[----:B------:R0:W5:Y:S01]  /*1900*/  @!P0 LDG.E.U16 R109, desc[UR12][R74.64] ;  /* 0x0000000c4a6d8981 */ /* 0x000162000c1e1500 */
[----:B------:R-:W-:Y:S02]  /*1910*/  IMAD.MOV.U32 R71, RZ, RZ, R81 ;  /* 0x000000ffff477224 */ /* 0x000fe400078e0051 */
[----:B-1----:R-:W-:Y:S02]  /*1920*/  IMAD.MOV.U32 R68, RZ, RZ, R82 ;  /* 0x000000ffff447224 */ /* 0x002fe400078e0052 */
[----:B------:R-:W-:Y:S02]  /*1930*/  IMAD.MOV.U32 R69, RZ, RZ, R83 ;  /* 0x000000ffff457224 */ /* 0x000fe400078e0053 */
[----:B------:R-:W-:Y:S02]  /*1940*/  IMAD.MOV.U32 R72, RZ, RZ, R78 ;  /* 0x000000ffff487224 */ /* 0x000fe400078e004e */
[----:B------:R-:W-:Y:S02]  /*1950*/  IMAD.MOV.U32 R73, RZ, RZ, R79 ;  /* 0x000000ffff497224 */ /* 0x000fe400078e004f */
[----:B0-----:R-:W-:-:S02]  /*1960*/  IMAD.MOV.U32 R74, RZ, RZ, R76 ;  /* 0x000000ffff4a7224 */ /* 0x001fc400078e004c */
[----:B------:R-:W-:Y:S01]  /*1970*/  IMAD.MOV.U32 R75, RZ, RZ, R77 ;  /* 0x000000ffff4b7224 */ /* 0x000fe200078e004d */
[----:B------:R-:W-:Y:S01]  /*1980*/  PRMT R111, RZ, 0x7610, R111 ;  /* 0x00007610ff6f7816 */ /* 0x000fe2000000006f */
[C---:B------:R-:W-:Y:S01]  /*1990*/  IMAD.WIDE R78, R23.reuse, 0x2, R72 ;  /* 0x00000002174e7825 */ /* 0x040fe200078e0248 */
[----:B------:R-:W-:Y:S02]  /*19a0*/  PRMT R113, RZ, 0x7610, R113 ;  /* 0x00007610ff717816 */ /* 0x000fe40000000071 */
[----:B------:R-:W-:Y:S01]  /*19b0*/  PRMT R115, RZ, 0x7610, R115 ;  /* 0x00007610ff737816 */ /* 0x000fe20000000073 */
[C---:B------:R-:W-:Y:S01]  /*19c0*/  IMAD.WIDE R76, R23.reuse, 0x2, R74 ;  /* 0x00000002174c7825 */ /* 0x040fe200078e024a */
[----:B------:R-:W-:Y:S02]  /*19d0*/  PRMT R117, RZ, 0x7610, R117 ;  /* 0x00007610ff757816 */ /* 0x000fe40000000075 */
[----:B------:R-:W5:Y:S01]  /*19e0*/  @!P0 LDG.E.U16 R113, desc[UR12][R78.64] ;  /* 0x0000000c4e718981 */ /* 0x000f62000c1e1500 */
[----:B------:R-:W-:-:S03]  /*19f0*/  IMAD.WIDE R80, R23, 0x2, R70 ;  /* 0x0000000217507825 */ /* 0x000fc600078e0246 */
[----:B------:R-:W5:Y:S01]  /*1a00*/  @!P0 LDG.E.U16 R111, desc[UR12][R76.64] ;  /* 0x0000000c4c6f8981 */ /* 0x000f62000c1e1500 */
[----:B------:R-:W-:-:S03]  /*1a10*/  IMAD.WIDE R82, R23, 0x2, R68 ;  /* 0x0000000217527825 */ /* 0x000fc600078e0244 */
[----:B------:R-:W5:Y:S04]  /*1a20*/  @!P0 LDG.E.U16 R115, desc[UR12][R80.64] ;  /* 0x0000000c50738981 */ /* 0x000f68000c1e1500 */
[----:B------:R-:W5:Y:S01]  /*1a30*/  @!P0 LDG.E.U16 R117, desc[UR12][R82.64] ;  /* 0x0000000c52758981 */ /* 0x000f62000c1e1500 */
[----:B------:R-:W-:Y:S02]  /*1a40*/  USHF.L.U32 UR4, UR14, 0x7, URZ ;  /* 0x000000070e047899 */ /* 0x000fe4000800063f */
[----:B------:R-:W-:Y:S02]  /*1a50*/  USHF.L.U32 UR5, UR14, 0x5, URZ ;  /* 0x000000050e057899 */ /* 0x000fe4000800063f */
[----:B------:R-:W-:Y:S02]  /*1a60*/  ULOP3.LUT UR4, UR4, 0x200, URZ, 0xc0, !UPT ;  /* 0x0000020004047892 */ /* 0x000fe4000f8ec03f */
[----:B------:R-:W-:-:S02]  /*1a70*/  ULOP3.LUT UR5, UR5, 0x100, URZ, 0xc0, !UPT ;  /* 0x0000010005057892 */ /* 0x000fc4000f8ec03f */
[----:B------:R-:W-:Y:S02]  /*1a80*/  ULEA.HI UR4, UR8, UR4, URZ, 0x1c ;  /* 0x0000000408047291 */ /* 0x000fe4000f8fe03f */
[----:B------:R-:W-:Y:S02]  /*1a90*/  ULEA.HI UR5, UR15, UR5, URZ, 0x1c ;  /* 0x000000050f057291 */ /* 0x000fe4000f8fe03f */
[----:B------:R-:W-:Y:S02]  /*1aa0*/  ULOP3.LUT UR4, UR4, 0x3fff, URZ, 0xc0, !UPT ;  /* 0x00003fff04047892 */ /* 0x000fe4000f8ec03f */
[----:B------:R-:W-:Y:S01]  /*1ab0*/  ULOP3.LUT UR6, UR5, 0x3fff, URZ, 0xc0, !UPT ;  /* 0x00003fff05067892 */ /* 0x000fe2000f8ec03f */
[----:B------:R-:W-:Y:S02]  /*1ac0*/  UMOV UR7, 0x40000040 ;  /* 0x4000004000077882 */ /* 0x000fe40000000000 */
[----:B------:R-:W-:Y:S01]  /*1ad0*/  UMOV UR5, 0x40000040 ;  /* 0x4000004000057882 */ /* 0x000fe20000000000 */
[----:B------:R-:W-:Y:S01]  /*1ae0*/  UIADD3 UR9, UP1, UR6, 0x2, URZ ;  /* 0x0000000206097890 */ /* 0x000fe2000ff3e03f */
[----:B--2---:R-:W-:Y:S04]  /*1af0*/  STS.U16 [R0+UR8], R87 ;  /* 0x0000005700007988 */ /* 0x004fe80008000408 */
[----:B----4-:R-:W-:Y:S04]  /*1b00*/  STS.U16 [R0+UR8+0x400], R89 ;  /* 0x0004005900007988 */ /* 0x010fe80008000408 */
[----:B---3--:R-:W-:Y:S04]  /*1b10*/  STS.U16 [R0+UR8+0x800], R91 ;  /* 0x0008005b00007988 */ /* 0x008fe80008000408 */
[----:B-----5:R-:W-:Y:S04]  /*1b20*/  STS.U16 [R0+UR8+0xc00], R93 ;  /* 0x000c005d00007988 */ /* 0x020fe80008000408 */
[----:B------:R-:W-:Y:S04]  /*1b30*/  STS.U16 [R0+UR8+0x1000], R95 ;  /* 0x0010005f00007988 */ /* 0x000fe80008000408 */
        /* <DEDUP_REMOVED lines=12> */
[----:B------:R0:W-:Y:S04]  /*1c00*/  STS.U16 [R2+UR8+0x4000], R103 ;  /* 0x0040006702007988 */ /* 0x0001e80008000408 */
[----:B------:R1:W-:Y:S04]  /*1c10*/  STS.U16 [R2+UR8+0x4800], R107 ;  /* 0x0048006b02007988 */ /* 0x0003e80008000408 */
[----:B------:R1:W-:Y:S04]  /*1c20*/  STS.U16 [R2+UR8+0x4c00], R109 ;  /* 0x004c006d02007988 */ /* 0x0003e80008000408 */
[----:B------:R1:W-:Y:S04]  /*1c30*/  STS.U16 [R2+UR8+0x5400], R113 ;  /* 0x0054007102007988 */ /* 0x0003e80008000408 */
[----:B------:R1:W-:Y:S04]  /*1c40*/  STS.U16 [R2+UR8+0x5000], R111 ;  /* 0x0050006f02007988 */ /* 0x0003e80008000408 */
[----:B------:R1:W-:Y:S04]  /*1c50*/  STS.U16 [R2+UR8+0x5800], R115 ;  /* 0x0058007302007988 */ /* 0x0003e80008000408 */
[----:B------:R1:W-:Y:S01]  /*1c60*/  STS.U16 [R2+UR8+0x5c00], R117 ;  /* 0x005c007502007988 */ /* 0x0003e20008000408 */
[----:B------:R2:W-:Y:S06]  /*1c70*/  MEMBAR.ALL.CTA ;  /* 0x0000000000007992 */ /* 0x0005ec0000008000 */
[----:B--2---:R-:W2:Y:S02]  /*1c80*/  FENCE.VIEW.ASYNC.S ;  /* 0x00000000000073c6 */ /* 0x004ea40000000000 */
[----:B--2---:R-:W-:Y:S06]  /*1c90*/  BAR.SYNC.DEFER_BLOCKING 0x0 ;  /* 0x0000000000007b1d */ /* 0x004fec0000010000 */
[----:B------:R-:W-:-:S06]  /*1ca0*/  WARPGROUP.ARRIVE ;  /* 0x00000000000079c5 */ /* 0x000fcc0000000000 */
[----:B------:R-:W-:Y:S01]  /*1cb0*/  HGMMA.64x32x16.F32 R24, gdesc[UR4].tnspA, R24 ;  /* 0x20600000041879f0 */ /* 0x000fe20008700818 */
[----:B------:R-:W-:Y:S01]  /*1cc0*/  UIADD3 UR7, UP0, UR4, 0x80, URZ ;  /* 0x0000008004077890 */ /* 0x000fe2000ff1e03f */
[----:B------:R-:W-:Y:S02]  /*1cd0*/  UMOV UR5, URZ ;  /* 0x0000003f00057c82 */ /* 0x000fe40008000000 */
[----:B------:R-:W-:Y:S01]  /*1ce0*/  UMOV UR4, URZ ;  /* 0x0000003f00047c82 */ /* 0x000fe20008000000 */
[----:B------:R-:W-:Y:S02]  /*1cf0*/  UIADD3.X UR10, UR5, 0x40000040, URZ, UP1, !UPT ;  /* 0x40000040050a7890 */ /* 0x000fe40008ffe43f */
[----:B------:R-:W-:-:S03]  /*1d00*/  UIADD3.X UR6, UR4, 0x40000040, URZ, UP0, !UPT ;  /* 0x4000004004067890 */ /* 0x000fc600087fe43f */
[----:B------:R-:W-:Y:S02]  /*1d10*/  UMOV UR4, UR7 ;  /* 0x0000000700047c82 */ /* 0x000fe40008000000 */
[----:B------:R-:W-:Y:S02]  /*1d20*/  UMOV UR7, UR10 ;  /* 0x0000000a00077c82 */ /* 0x000fe40008000000 */
[----:B------:R-:W-:Y:S01]  /*1d30*/  UMOV UR5, UR6 ;  /* 0x0000000600057c82 */ /* 0x000fe20008000000 */
[----:B------:R-:W-:Y:S02]  /*1d40*/  UMOV UR6, UR9 ;  /* 0x0000000900067c82 */ /* 0x000fe40008000000 */
[----:B------:R-:W-:Y:S01]  /*1d50*/  HGMMA.64x32x16.F32 R24, gdesc[UR4].tnspA, R24 ;  /* 0x20600000041879f0 */ /* 0x000fe20008700818 */
[----:B------:R-:W-:Y:S02]  /*1d60*/  UIADD3.64 UR16, UR4, 0x80, URZ ;  /* 0x0000008004107897 */ /* 0x000fe4000fffe03f */
[----:B------:R-:W-:-:S02]  /*1d70*/  UIADD3.64 UR18, UR6, 0x2, URZ ;  /* 0x0000000206127897 */ /* 0x000fc4000fffe03f */
[----:B------:R-:W-:Y:S02]  /*1d80*/  UIADD3.64 UR4, UR4, 0x100, URZ ;  /* 0x0000010004047897 */ /* 0x000fe4000fffe03f */
[----:B------:R-:W-:-:S05]  /*1d90*/  UIADD3.64 UR6, UR6, 0x4, URZ ;  /* 0x0000000406067897 */ /* 0x000fca000fffe03f */
[----:B------:R-:W-:Y:S01]  /*1da0*/  HGMMA.64x32x16.F32 R24, gdesc[UR16].tnspA, R24 ;  /* 0x20600000101879f0 */ /* 0x000fe20008700818 */
[----:B------:R-:W-:-:S05]  /*1db0*/  VIADD R84, R84, 0xffffffff ;  /* 0xffffffff54547836 */ /* 0x000fca0000000000 */
[----:B------:R-:W-:Y:S01]  /*1dc0*/  ISETP.NE.U32.AND P0, PT, R84, RZ, PT ;  /* 0x000000ff5400720c */ /* 0x000fe20003f05070 */
[----:B------:R-:W-:Y:S01]  /*1dd0*/  HGMMA.64x32x16.F32 R24, gdesc[UR4].tnspA, R24, gsb0 ;  /* 0x20600000041879f0 */ /* 0x000fe20008000818 */
[----:B0-----:R-:W-:Y:S01]  /*1de0*/  IMAD.WIDE R102, R40, 0x2, R60 ;  /* 0x0000000228667825 */ /* 0x001fe200078e023c */
[----:B------:R-:W-:-:S03]  /*1df0*/  UIADD3 UR11, UR11, -0x40, URZ ;  /* 0xffffffc00b0b7890 */ /* 0x000fc6000fffe03f */
[----:B------:R-:W-:-:S04]  /*1e00*/  IMAD.WIDE R64, R40, 0x2, R64 ;  /* 0x0000000228407825 */ /* 0x000fc800078e0240 */
[----:B------:R-:W-:-:S04]  /*1e10*/  IMAD.WIDE R78, R40, 0x2, R72 ;  /* 0x00000002284e7825 */ /* 0x000fc800078e0248 */
[----:B------:R-:W-:-:S04]  /*1e20*/  IMAD.WIDE R76, R40, 0x2, R74 ;  /* 0x00000002284c7825 */ /* 0x000fc800078e024a */
[----:B------:R-:W-:Y:S02]  /*1e30*/  IMAD.MOV.U32 R105, RZ, RZ, R103 ;  /* 0x000000ffff697224 */ /* 0x000fe400078e0067 */
[----:B------:R-:W-:-:S04]  /*1e40*/  IMAD.WIDE R82, R40, 0x2, R68 ;  /* 0x0000000228527825 */ /* 0x000fc800078e0244 */
[----:B------:R-:W-:-:S04]  /*1e50*/  IMAD.WIDE R80, R40, 0x2, R70 ;  /* 0x0000000228507825 */ /* 0x000fc800078e0246 */
[----:B------:R-:W-:-:S04]  /*1e60*/  IMAD.WIDE R74, R40, 0x2, R62 ;  /* 0x00000002284a7825 */ /* 0x000fc800078e023e */
[----:B------:R-:W-:-:S04]  /*1e70*/  IMAD.WIDE R72, R40, 0x2, R66 ;  /* 0x0000000228487825 */ /* 0x000fc800078e0242 */
[----:B------:R-:W-:-:S04]  /*1e80*/  IMAD.WIDE R58, R41, 0x2, R58 ;  /* 0x00000002293a7825 */ /* 0x000fc800078e023a */
[----:B------:R-:W-:Y:S02]  /*1e90*/  IMAD.MOV.U32 R104, RZ, RZ, R64 ;  /* 0x000000ffff687224 */ /* 0x000fe400078e0040 */
[----:B------:R-:W-:Y:S01]  /*1ea0*/  IMAD.MOV.U32 R103, RZ, RZ, R65 ;  /* 0x000000ffff677224 */ /* 0x000fe200078e0041 */
[----:B------:R-:W-:Y:S02]  /*1eb0*/  WARPGROUP.DEPBAR.LE gsb0, 0x0 ;  /* 0x00008000000079c5 */ /* 0x000fe40000010000 */
[----:B-1----:R-:W-:Y:S05]  /*1ec0*/  @P0 BRA `(.L_x_1) ;  /* 0xfffffff400340947 */ /* 0x002fea000383ffff */
[----:B------:R-:W-:Y:S02]  /*1ed0*/  F2FP.F16.F32.PACK_AB R10, R31, R27 ;  /* 0x0000001b1f0a723e */ /* 0x000fe400000000ff */
[----:B------:R-:W-:Y:S02]  /*1ee0*/  F2FP.F16.F32.PACK_AB R8, R29, R25 ;  /* 0x000000191d08723e */ /* 0x000fe400000000ff */
[----:B------:R-:W-:Y:S02]  /*1ef0*/  F2FP.F16.F32.PACK_AB R11, R39, R35 ;  /* 0x00000023270b723e */ /* 0x000fe400000000ff */
[----:B------:R-:W-:Y:S02]  /*1f00*/  F2FP.F16.F32.PACK_AB R27, R38, R34 ;  /* 0x00000022261b723e */ /* 0x000fe400000000ff */
[----:B------:R-:W-:Y:S02]  /*1f10*/  F2FP.F16.F32.PACK_AB R26, R30, R26 ;  /* 0x0000001a1e1a723e */ /* 0x000fe400000000ff */
[----:B------:R-:W-:-:S02]  /*1f20*/  F2FP.F16.F32.PACK_AB R9, R37, R33 ;  /* 0x000000212509723e */ /* 0x000fc400000000ff */
[----:B------:R-:W-:Y:S02]  /*1f30*/  F2FP.F16.F32.PACK_AB R25, R36, R32 ;  /* 0x000000202419723e */ /* 0x000fe400000000ff */
[----:B------:R-:W-:-:S07]  /*1f40*/  F2FP.F16.F32.PACK_AB R24, R28, R24 ;  /* 0x000000181c18723e */ /* 0x000fce00000000ff */
.L_x_0:
[C---:B------:R-:W-:Y:S01]  /*1f50*/  IMAD.SHL.U32 R0, R7.reuse, 0x4, RZ ;  /* 0x0000000407007824 */ /* 0x040fe200078e00ff */
[----:B------:R-:W-:Y:S01]  /*1f60*/  BAR.SYNC.DEFER_BLOCKING 0x0 ;  /* 0x0000000000007b1d */ /* 0x000fe20000010000 */
[C---:B------:R-:W-:Y:S01]  /*1f70*/  IMAD.SHL.U32 R3, R7.reuse, 0x40, RZ ;  /* 0x0000004007037824 */ /* 0x040fe200078e00ff */
[--C-:B------:R-:W-:Y:S01]  /*1f80*/  SHF.R.S32.HI R12, RZ, 0x2, R7.reuse ;  /* 0x00000002ff0c7819 */ /* 0x100fe20000011407 */
[C---:B------:R-:W-:Y:S01]  /*1f90*/  IMAD.SHL.U32 R2, R7.reuse, 0x10, RZ ;  /* 0x0000001007027824 */ /* 0x040fe200078e00ff */
[----:B------:R-:W-:Y:S01]  /*1fa0*/  LOP3.LUT R0, R0, 0x3b8, RZ, 0xc0, !PT ;  /* 0x000003b800007812 */ /* 0x000fe200078ec0ff */
[----:B------:R-:W-:Y:S01]  /*1fb0*/  IMAD.SHL.U32 R13, R7, 0x8, RZ ;  /* 0x00000008070d7824 */ /* 0x000fe200078e00ff */
[----:B------:R-:W-:Y:S01]  /*1fc0*/  SHF.R.S32.HI R15, RZ, 0x3, R7 ;  /* 0x00000003ff0f7819 */ /* 0x000fe20000011407 */
[----:B------:R-:W-:Y:S01]  /*1fd0*/  ULDC UR4, c[0x0][0x244] ;  /* 0x0000910000047ab9 */ /* 0x000fe20000000800 */
[----:B------:R-:W-:Y:S01]  /*1fe0*/  LOP3.LUT R3, R0, 0x40, R3, 0xf8, !PT ;  /* 0x0000004000037812 */ /* 0x000fe200078ef803 */
[----:B------:R-:W-:Y:S01]  /*1ff0*/  ULDC.64 UR6, c[0x0][0x228] ;  /* 0x00008a0000067ab9 */ /* 0x000fe20000000a00 */
[----:B------:R-:W-:-:S02]  /*2000*/  SHF.R.S32.HI R0, RZ, 0x4, R7 ;  /* 0x00000004ff007819 */ /* 0x000fc40000011407 */
[----:B------:R-:W-:Y:S02]  /*2010*/  LOP3.LUT R2, R2, 0x30, RZ, 0xc0, !PT ;  /* 0x0000003002027812 */ /* 0x000fe400078ec0ff */
[----:B------:R-:W-:Y:S02]  /*2020*/  SGXT R0, R0, 0x1 ;  /* 0x000000010000781a */ /* 0x000fe40000000200 */
[----:B------:R-:W-:Y:S02]  /*2030*/  LOP3.LUT R13, R2, 0x780, R13, 0xf8, !PT ;  /* 0x00000780020d7812 */ /* 0x000fe400078ef80d */
[----:B------:R-:W-:Y:S02]  /*2040*/  LOP3.LUT R2, R7, 0x100, RZ, 0xc0, !PT ;  /* 0x0000010007027812 */ /* 0x000fe400078ec0ff */
[----:B------:R-:W-:Y:S01]  /*2050*/  LOP3.LUT R3, R3, 0x1040, R0, 0x78, !PT ;  /* 0x0000104003037812 */ /* 0x000fe200078e7800 */
[----:B------:R-:W-:Y:S01]  /*2060*/  IMAD R0, R6, UR4, RZ ;  /* 0x0000000406007c24 */ /* 0x000fe2000f8e02ff */
[----:B------:R-:W-:Y:S01]  /*2070*/  SHF.R.U32.HI R14, RZ, 0x2, R2 ;  /* 0x00000002ff0e7819 */ /* 0x000fe20000011602 */
[----:B------:R-:W-:Y:S01]  /*2080*/  ULDC.64 UR4, c[0x0][0x220] ;  /* 0x0000880000047ab9 */ /* 0x000fe20000000a00 */
[----:B------:R-:W-:Y:S01]  /*2090*/  SGXT R7, R12, 0x1 ;  /* 0x000000010c07781a */ /* 0x000fe20000000200 */
[----:B------:R-:W-:Y:S01]  /*20a0*/  IMAD R3, R2, 0x8, R3 ;  /* 0x0000000802037824 */ /* 0x000fe200078e0203 */
[----:B------:R-:W-:-:S02]  /*20b0*/  SGXT R12, R15, 0x1 ;  /* 0x000000010f0c781a */ /* 0x000fc40000000200 */
[----:B------:R-:W-:Y:S02]  /*20c0*/  LOP3.LUT R7, R14, 0x1040, R7, 0x78, !PT ;  /* 0x000010400e077812 */ /* 0x000fe400078e7807 */
[----:B------:R-:W-:Y:S01]  /*20d0*/  LOP3.LUT R2, R3, 0x8, RZ, 0x3c, !PT ;  /* 0x0000000803027812 */ /* 0x000fe200078e3cff */
[----:B------:R-:W-:Y:S01]  /*20e0*/  STS.64 [R3+UR8], R24 ;  /* 0x0000001803007988 */ /* 0x000fe20008000a08 */
[----:B------:R-:W-:Y:S02]  /*20f0*/  LOP3.LUT R12, R13, 0x2008, R12, 0xf8, !PT ;  /* 0x000020080d0c7812 */ /* 0x000fe400078ef80c */
[----:B------:R-:W-:Y:S01]  /*2100*/  LEA R32, P1, R0, UR4, 0x1 ;  /* 0x0000000400207c11 */ /* 0x000fe2000f8208ff */
[----:B------:R0:W-:Y:S01]  /*2110*/  STS.64 [R3+UR8+0x400], R8 ;  /* 0x0004000803007988 */ /* 0x0001e20008000a08 */
[----:B------:R-:W-:Y:S01]  /*2120*/  LOP3.LUT R21, R12, R7, RZ, 0xfc, !PT ;  /* 0x000000070c157212 */ /* 0x000fe200078efcff */
[----:B------:R-:W-:Y:S01]  /*2130*/  ULDC UR4, c[0x0][0x248] ;  /* 0x0000920000047ab9 */ /* 0x000fe20000000800 */
[----:B------:R-:W-:Y:S01]  /*2140*/  ISETP.GE.AND P0, PT, R6, UR6, PT ;  /* 0x0000000606007c0c */ /* 0x000fe2000bf06270 */
[----:B------:R1:W-:Y:S01]  /*2150*/  STS.64 [R2+UR8+0x2000], R26 ;  /* 0x0020001a02007988 */ /* 0x0003e20008000a08 */
[----:B------:R-:W-:-:S02]  /*2160*/  LOP3.LUT R22, R21, 0x8, RZ, 0x3c, !PT ;  /* 0x0000000815167812 */ /* 0x000fc400078e3cff */
[C-C-:B------:R-:W-:Y:S01]  /*2170*/  LOP3.LUT R12, R4.reuse, 0x34, R5.reuse, 0xfe, !PT ;  /* 0x00000034040c7812 */ /* 0x140fe200078efe05 */
[----:B------:R2:W-:Y:S01]  /*2180*/  STS.64 [R2+UR8+0x2400], R10 ;  /* 0x0024000a02007988 */ /* 0x0005e20008000a08 */
[C-C-:B------:R-:W-:Y:S02]  /*2190*/  LOP3.LUT R13, R4.reuse, 0x2c, R5.reuse, 0xfe, !PT ;  /* 0x0000002c040d7812 */ /* 0x140fe400078efe05 */
[C-C-:B------:R-:W-:Y:S01]  /*21a0*/  LOP3.LUT R14, R4.reuse, 0x28, R5.reuse, 0xfe, !PT ;  /* 0x00000028040e7812 */ /* 0x140fe200078efe05 */
[----:B------:R-:W-:Y:S01]  /*21b0*/  BAR.SYNC.DEFER_BLOCKING 0x0 ;  /* 0x0000000000007b1d */ /* 0x000fe20000010000 */
[C---:B0-----:R-:W-:Y:S02]  /*21c0*/  LOP3.LUT R3, R4.reuse, R5, RZ, 0xfc, !PT ;  /* 0x0000000504037212 */ /* 0x041fe400078efcff */
[----:B------:R-:W-:Y:S02]  /*21d0*/  LOP3.LUT R15, R4, 0x24, R5, 0xfe, !PT ;  /* 0x00000024040f7812 */ /* 0x000fe400078efe05 */
[----:B-1----:R-:W-:-:S02]  /*21e0*/  LEA.HI.X.SX32 R26, R0, UR5, 0x1, P1 ;  /* 0x00000005001a7c11 */ /* 0x002fc400088f0eff */
[C---:B------:R-:W-:Y:S01]  /*21f0*/  ISETP.LT.AND P1, PT, R3.reuse, UR7, !P0 ;  /* 0x0000000703007c0c */ /* 0x040fe2000c721270 */
[----:B------:R-:W-:Y:S01]  /*2200*/  IMAD R3, R3, UR4, RZ ;  /* 0x0000000403037c24 */ /* 0x000fe2000f8e02ff */
[C-C-:B--2---:R-:W-:Y:S02]  /*2210*/  LOP3.LUT R2, R4.reuse, 0x4, R5.reuse, 0xfe, !PT ;  /* 0x0000000404027812 */ /* 0x144fe400078efe05 */
[--C-:B------:R-:W-:Y:S02]  /*2220*/  LOP3.LUT R0, R4, 0x3c, R5.reuse, 0xfe, !PT ;  /* 0x0000003c04007812 */ /* 0x100fe400078efe05 */
[C---:B------:R-:W-:Y:S01]  /*2230*/  ISETP.LT.AND P4, PT, R2.reuse, UR7, !P0 ;  /* 0x0000000702007c0c */ /* 0x040fe2000c781270 */
[----:B------:R-:W-:Y:S01]  /*2240*/  IMAD R7, R2, UR4, RZ ;  /* 0x0000000402077c24 */ /* 0x000fe2000f8e02ff */
[----:B------:R-:W-:Y:S02]  /*2250*/  LEA R2, P2, R3, R32, 0x1 ;  /* 0x0000002003027211 */ /* 0x000fe400078408ff */
[----:B------:R-:W-:-:S02]  /*2260*/  LOP3.LUT R11, R4, 0x38, R5, 0xfe, !PT ;  /* 0x00000038040b7812 */ /* 0x000fc400078efe05 */
[C-C-:B------:R-:W-:Y:S02]  /*2270*/  LOP3.LUT R10, R4.reuse, 0x30, R5.reuse, 0xfe, !PT ;  /* 0x00000030040a7812 */ /* 0x140fe400078efe05 */
[C-C-:B------:R-:W-:Y:S02]  /*2280*/  LOP3.LUT R16, R4.reuse, 0x20, R5.reuse, 0xfe, !PT ;  /* 0x0000002004107812 */ /* 0x140fe400078efe05 */
[C-C-:B------:R-:W-:Y:S01]  /*2290*/  LOP3.LUT R17, R4.reuse, 0x1c, R5.reuse, 0xfe, !PT ;  /* 0x0000001c04117812 */ /* 0x140fe200078efe05 */
[----:B------:R-:W0:Y:S01]  /*22a0*/  LDS.64 R28, [R21+UR8] ;  /* 0x00000008151c7984 */ /* 0x000e220008000a00 */
[C-C-:B------:R-:W-:Y:S02]  /*22b0*/  LOP3.LUT R18, R4.reuse, 0x18, R5.reuse, 0xfe, !PT ;  /* 0x0000001804127812 */ /* 0x140fe400078efe05 */
[----:B------:R-:W-:Y:S01]  /*22c0*/  LEA R6, P3, R7, R32, 0x1 ;  /* 0x0000002007067211 */ /* 0x000fe200078608ff */
[----:B------:R-:W1:Y:S01]  /*22d0*/  LDS.64 R30, [R22+UR8] ;  /* 0x00000008161e7984 */ /* 0x000e620008000a00 */
[----:B------:R-:W-:-:S02]  /*22e0*/  LOP3.LUT R8, R4, 0x14, R5, 0xfe, !PT ;  /* 0x0000001404087812 */ /* 0x000fc400078efe05 */
[C-C-:B------:R-:W-:Y:S01]  /*22f0*/  LOP3.LUT R9, R4.reuse, 0x10, R5.reuse, 0xfe, !PT ;  /* 0x0000001004097812 */ /* 0x140fe200078efe05 */
[----:B------:R-:W2:Y:S01]  /*2300*/  LDS.64 R24, [R21+UR8+0x800] ;  /* 0x0008000815187984 */ /* 0x000ea20008000a00 */
[--C-:B------:R-:W-:Y:S01]  /*2310*/  LOP3.LUT R19, R4, 0xc, R5.reuse, 0xfe, !PT ;  /* 0x0000000c04137812 */ /* 0x100fe200078efe05 */
[----:B------:R-:W-:Y:S01]  /*2320*/  IMAD R20, R8, UR4, RZ ;  /* 0x0000000408147c24 */ /* 0x000fe2000f8e02ff */
[----:B------:R-:W-:Y:S01]  /*2330*/  LOP3.LUT R4, R4, 0x8, R5, 0xfe, !PT ;  /* 0x0000000804047812 */ /* 0x000fe200078efe05 */
[----:B------:R-:W3:Y:S01]  /*2340*/  LDS.64 R22, [R22+UR8+0x800] ;  /* 0x0008000816167984 */ /* 0x000ee20008000a00 */
[-C--:B------:R-:W-:Y:S02]  /*2350*/  LEA.HI.X.SX32 R3, R3, R26.reuse, 0x1, P2 ;  /* 0x0000001a03037211 */ /* 0x080fe400010f0eff */
[----:B------:R-:W-:Y:S01]  /*2360*/  LEA.HI.X.SX32 R7, R7, R26, 0x1, P3 ;  /* 0x0000001a07077211 */ /* 0x000fe200018f0eff */
[----:B------:R-:W-:Y:S01]  /*2370*/  IMAD R5, R4, UR4, RZ ;  /* 0x0000000404057c24 */ /* 0x000fe2000f8e02ff */
[C---:B------:R-:W-:Y:S01]  /*2380*/  ISETP.LT.AND P3, PT, R19.reuse, UR7, !P0 ;  /* 0x0000000713007c0c */ /* 0x040fe2000c761270 */
[----:B------:R-:W-:Y:S01]  /*2390*/  IMAD R19, R19, UR4, RZ ;  /* 0x0000000413137c24 */ /* 0x000fe2000f8e02ff */
[C---:B------:R-:W-:Y:S01]  /*23a0*/  ISETP.LT.AND P2, PT, R9.reuse, UR7, !P0 ;  /* 0x0000000709007c0c */ /* 0x040fe2000c741270 */
[----:B------:R-:W-:Y:S01]  /*23b0*/  IMAD R9, R9, UR4, RZ ;  /* 0x0000000409097c24 */ /* 0x000fe2000f8e02ff */
[----:B0-----:R0:W-:Y:S01]  /*23c0*/  @P1 STG.E.U16 desc[UR12][R2.64], R28 ;  /* 0x0000001c02001986 */ /* 0x0011e2000c10150c */
[----:B------:R-:W-:-:S02]  /*23d0*/  ISETP.LT.AND P1, PT, R8, UR7, !P0 ;  /* 0x0000000708007c0c */ /* 0x000fc4000c721270 */
[----:B------:R-:W-:Y:S01]  /*23e0*/  PRMT R27, R28, 0x7632, R27 ;  /* 0x000076321c1b7816 */ /* 0x000fe2000000001b */
[----:B-1----:R1:W-:Y:S01]  /*23f0*/  @P4 STG.E.U16 desc[UR12][R6.64], R30 ;  /* 0x0000001e06004986 */ /* 0x0023e2000c10150c */
[----:B------:R-:W-:Y:S02]  /*2400*/  ISETP.LT.AND P4, PT, R4, UR7, !P0 ;  /* 0x0000000704007c0c */ /* 0x000fe4000c781270 */
[----:B------:R-:W-:-:S04]  /*2410*/  LEA R4, P6, R5, R32, 0x1 ;  /* 0x0000002005047211 */ /* 0x000fc800078c08ff */
[----:B------:R-:W-:Y:S02]  /*2420*/  LEA.HI.X.SX32 R5, R5, R26, 0x1, P6 ;  /* 0x0000001a05057211 */ /* 0x000fe400030f0eff */
[-C--:B0-----:R-:W-:Y:S02]  /*2430*/  LEA R2, P5, R19, R32.reuse, 0x1 ;  /* 0x0000002013027211 */ /* 0x081fe400078a08ff */
[----:B-1----:R-:W-:Y:S02]  /*2440*/  LEA R6, P6, R9, R32, 0x1 ;  /* 0x0000002009067211 */ /* 0x002fe400078c08ff */
[----:B------:R-:W-:Y:S01]  /*2450*/  LEA.HI.X.SX32 R3, R19, R26, 0x1, P5 ;  /* 0x0000001a13037211 */ /* 0x000fe200028f0eff */
[----:B------:R-:W-:Y:S01]  /*2460*/  @P4 STG.E.U16 desc[UR12][R4.64], R27 ;  /* 0x0000001b04004986 */ /* 0x000fe2000c10150c */
[----:B------:R-:W-:Y:S02]  /*2470*/  LEA R8, P5, R20, R32, 0x1 ;  /* 0x0000002014087211 */ /* 0x000fe400078a08ff */
[----:B------:R-:W-:-:S02]  /*2480*/  PRMT R30, R30, 0x7632, R30 ;  /* 0x000076321e1e7816 */ /* 0x000fc4000000001e */
[-C--:B------:R-:W-:Y:S02]  /*2490*/  LEA.HI.X.SX32 R7, R9, R26.reuse, 0x1, P6 ;  /* 0x0000001a09077211 */ /* 0x080fe400030f0eff */
[----:B------:R-:W-:Y:S01]  /*24a0*/  LEA.HI.X.SX32 R9, R20, R26, 0x1, P5 ;  /* 0x0000001a14097211 */ /* 0x000fe200028f0eff */
[----:B------:R0:W-:Y:S01]  /*24b0*/  @P3 STG.E.U16 desc[UR12][R2.64], R30 ;  /* 0x0000001e02003986 */ /* 0x0001e2000c10150c */
[C---:B------:R-:W-:Y:S01]  /*24c0*/  ISETP.LT.AND P3, PT, R17.reuse, UR7, !P0 ;  /* 0x0000000711007c0c */ /* 0x040fe2000c761270 */
[----:B------:R-:W-:Y:S01]  /*24d0*/  IMAD R17, R17, UR4, RZ ;  /* 0x0000000411117c24 */ /* 0x000fe2000f8e02ff */
[C---:B------:R-:W-:Y:S01]  /*24e0*/  ISETP.LT.AND P4, PT, R15.reuse, UR7, !P0 ;  /* 0x000000070f007c0c */ /* 0x040fe2000c781270 */
[----:B------:R-:W-:Y:S01]  /*24f0*/  @P2 STG.E.U16 desc[UR12][R6.64], R29 ;  /* 0x0000001d06002986 */ /* 0x000fe2000c10150c */
[----:B------:R-:W-:Y:S01]  /*2500*/  IMAD R15, R15, UR4, RZ ;  /* 0x000000040f0f7c24 */ /* 0x000fe2000f8e02ff */
[C---:B------:R-:W-:Y:S01]  /*2510*/  ISETP.LT.AND P2, PT, R16.reuse, UR7, !P0 ;  /* 0x0000000710007c0c */ /* 0x040fe2000c741270 */
[----:B------:R-:W-:Y:S01]  /*2520*/  IMAD R16, R16, UR4, RZ ;  /* 0x0000000410107c24 */ /* 0x000fe2000f8e02ff */
[----:B------:R1:W-:Y:S01]  /*2530*/  @P1 STG.E.U16 desc[UR12][R8.64], R31 ;  /* 0x0000001f08001986 */ /* 0x0003e2000c10150c */
[C---:B------:R-:W-:Y:S01]  /*2540*/  ISETP.LT.AND P1, PT, R18.reuse, UR7, !P0 ;  /* 0x0000000712007c0c */ /* 0x040fe2000c721270 */
[----:B------:R-:W-:Y:S01]  /*2550*/  IMAD R18, R18, UR4, RZ ;  /* 0x0000000412127c24 */ /* 0x000fe2000f8e02ff */
[----:B------:R-:W-:-:S02]  /*2560*/  PRMT R19, R29, 0x7632, R19 ;  /* 0x000076321d137816 */ /* 0x000fc40000000013 */
[CC--:B0-----:R-:W-:Y:S02]  /*2570*/  LEA R2, P5, R17.reuse, R32.reuse, 0x1 ;  /* 0x0000002011027211 */ /* 0x0c1fe400078a08ff */
[C---:B------:R-:W-:Y:S02]  /*2580*/  LEA R4, P6, R18.reuse, R32, 0x1 ;  /* 0x0000002012047211 */ /* 0x040fe400078c08ff */
[-C--:B------:R-:W-:Y:S01]  /*2590*/  LEA.HI.X.SX32 R3, R17, R26.reuse, 0x1, P5 ;  /* 0x0000001a11037211 */ /* 0x080fe200028f0eff */
[----:B------:R-:W-:Y:S01]  /*25a0*/  IMAD R17, R11, UR4, RZ ;  /* 0x000000040b117c24 */ /* 0x000fe2000f8e02ff */
[----:B------:R-:W-:Y:S01]  /*25b0*/  LEA.HI.X.SX32 R5, R18, R26, 0x1, P6 ;  /* 0x0000001a12057211 */ /* 0x000fe200030f0eff */
[----:B------:R-:W-:Y:S01]  /*25c0*/  IMAD R18, R0, UR4, RZ ;  /* 0x0000000400127c24 */ /* 0x000fe2000f8e02ff */
[CC--:B-1----:R-:W-:Y:S02]  /*25d0*/  LEA R8, P5, R15.reuse, R32.reuse, 0x1 ;  /* 0x000000200f087211 */ /* 0x0c2fe400078a08ff */
[----:B------:R-:W-:Y:S01]  /*25e0*/  LEA R6, P6, R16, R32, 0x1 ;  /* 0x0000002010067211 */ /* 0x000fe200078c08ff */
[----:B------:R-:W-:Y:S01]  /*25f0*/  @P1 STG.E.U16 desc[UR12][R4.64], R19 ;  /* 0x0000001304001986 */ /* 0x000fe2000c10150c */
[----:B------:R-:W-:Y:S01]  /*2600*/  LEA.HI.X.SX32 R9, R15, R26, 0x1, P5 ;  /* 0x0000001a0f097211 */ /* 0x000fe200028f0eff */
[----:B------:R-:W-:Y:S01]  /*2610*/  IMAD R15, R10, UR4, RZ ;  /* 0x000000040a0f7c24 */ /* 0x000fe2000f8e02ff */
[----:B------:R-:W-:-:S02]  /*2620*/  PRMT R31, R31, 0x7632, R31 ;  /* 0x000076321f1f7816 */ /* 0x000fc4000000001f */
[C---:B------:R-:W-:Y:S01]  /*2630*/  ISETP.LT.AND P5, PT, R14.reuse, UR7, !P0 ;  /* 0x000000070e007c0c */ /* 0x040fe2000c7a1270 */
[----:B------:R-:W-:Y:S01]  /*2640*/  IMAD R14, R14, UR4, RZ ;  /* 0x000000040e0e7c24 */ /* 0x000fe2000f8e02ff */
[----:B------:R-:W-:Y:S01]  /*2650*/  LEA.HI.X.SX32 R7, R16, R26, 0x1, P6 ;  /* 0x0000001a10077211 */ /* 0x000fe200030f0eff */
[----:B------:R0:W-:Y:S01]  /*2660*/  @P3 STG.E.U16 desc[UR12][R2.64], R31 ;  /* 0x0000001f02003986 */ /* 0x0001e2000c10150c */
[----:B------:R-:W-:Y:S01]  /*2670*/  IMAD R16, R12, UR4, RZ ;  /* 0x000000040c107c24 */ /* 0x000fe2000f8e02ff */
[----:B------:R-:W-:Y:S02]  /*2680*/  ISETP.LT.AND P3, PT, R10, UR7, !P0 ;  /* 0x000000070a007c0c */ /* 0x000fe4000c761270 */
[----:B--2---:R1:W-:Y:S04]  /*2690*/  @P2 STG.E.U16 desc[UR12][R6.64], R24 ;  /* 0x0000001806002986 */ /* 0x0043e8000c10150c */
[----:B---3--:R2:W-:Y:S01]  /*26a0*/  @P4 STG.E.U16 desc[UR12][R8.64], R22 ;  /* 0x0000001608004986 */ /* 0x0085e2000c10150c */
[C---:B------:R-:W-:Y:S01]  /*26b0*/  ISETP.LT.AND P4, PT, R13.reuse, UR7, !P0 ;  /* 0x000000070d007c0c */ /* 0x040fe2000c781270 */
[----:B------:R-:W-:Y:S01]  /*26c0*/  IMAD R13, R13, UR4, RZ ;  /* 0x000000040d0d7c24 */ /* 0x000fe2000f8e02ff */
[----:B0-----:R-:W-:-:S04]  /*26d0*/  LEA R2, P1, R14, R32, 0x1 ;  /* 0x000000200e027211 */ /* 0x001fc800078208ff */
[-C--:B------:R-:W-:Y:S02]  /*26e0*/  LEA R4, P6, R13, R32.reuse, 0x1 ;  /* 0x000000200d047211 */ /* 0x080fe400078c08ff */
[C---:B-1----:R-:W-:Y:S02]  /*26f0*/  LEA R6, P2, R15.reuse, R32, 0x1 ;  /* 0x000000200f067211 */ /* 0x042fe400078408ff */
[----:B------:R-:W-:Y:S02]  /*2700*/  LEA.HI.X.SX32 R3, R14, R26, 0x1, P1 ;  /* 0x0000001a0e037211 */ /* 0x000fe400008f0eff */
[----:B--2---:R-:W-:Y:S02]  /*2710*/  LEA R8, P1, R16, R32, 0x1 ;  /* 0x0000002010087211 */ /* 0x004fe400078208ff */
[----:B------:R-:W-:Y:S02]  /*2720*/  LEA.HI.X.SX32 R7, R15, R26, 0x1, P2 ;  /* 0x0000001a0f077211 */ /* 0x000fe400010f0eff */
[----:B------:R-:W-:-:S02]  /*2730*/  ISETP.LT.AND P2, PT, R12, UR7, !P0 ;  /* 0x000000070c007c0c */ /* 0x000fc4000c741270 */
[-C--:B------:R-:W-:Y:S02]  /*2740*/  LEA.HI.X.SX32 R9, R16, R26.reuse, 0x1, P1 ;  /* 0x0000001a10097211 */ /* 0x080fe400008f0eff */
[----:B------:R-:W-:Y:S02]  /*2750*/  ISETP.LT.AND P1, PT, R11, UR7, !P0 ;  /* 0x000000070b007c0c */ /* 0x000fe4000c721270 */
[----:B------:R-:W-:Y:S02]  /*2760*/  PRMT R24, R24, 0x7632, R24 ;  /* 0x0000763218187816 */ /* 0x000fe40000000018 */
[----:B------:R-:W-:Y:S02]  /*2770*/  ISETP.LT.AND P0, PT, R0, UR7, !P0 ;  /* 0x0000000700007c0c */ /* 0x000fe4000c701270 */
[----:B------:R-:W-:Y:S01]  /*2780*/  LEA.HI.X.SX32 R5, R13, R26, 0x1, P6 ;  /* 0x0000001a0d057211 */ /* 0x000fe200030f0eff */
[----:B------:R-:W-:Y:S01]  /*2790*/  @P5 STG.E.U16 desc[UR12][R2.64], R24 ;  /* 0x0000001802005986 */ /* 0x000fe2000c10150c */
[----:B------:R-:W-:-:S02]  /*27a0*/  PRMT R22, R22, 0x7632, R22 ;  /* 0x0000763216167816 */ /* 0x000fc40000000016 */
[----:B------:R-:W-:-:S03]  /*27b0*/  LEA R10, P6, R17, R32, 0x1 ;  /* 0x00000020110a7211 */ /* 0x000fc600078c08ff */
[----:B------:R0:W-:Y:S01]  /*27c0*/  @P4 STG.E.U16 desc[UR12][R4.64], R22 ;  /* 0x0000001604004986 */ /* 0x0001e2000c10150c */
[----:B------:R-:W-:Y:S02]  /*27d0*/  LEA.HI.X.SX32 R11, R17, R26, 0x1, P6 ;  /* 0x0000001a110b7211 */ /* 0x000fe400030f0eff */
[C---:B------:R-:W-:Y:S01]  /*27e0*/  LEA R12, P6, R18.reuse, R32, 0x1 ;  /* 0x00000020120c7211 */ /* 0x040fe200078c08ff */
[----:B------:R1:W-:Y:S03]  /*27f0*/  @P3 STG.E.U16 desc[UR12][R6.64], R25 ;  /* 0x0000001906003986 */ /* 0x0003e6000c10150c */
[----:B------:R-:W-:Y:S01]  /*2800*/  LEA.HI.X.SX32 R13, R18, R26, 0x1, P6 ;  /* 0x0000001a120d7211 */ /* 0x000fe200030f0eff */
[----:B------:R1:W-:Y:S01]  /*2810*/  @P2 STG.E.U16 desc[UR12][R8.64], R23 ;  /* 0x0000001708002986 */ /* 0x0003e2000c10150c */
[----:B0-----:R-:W-:-:S05]  /*2820*/  PRMT R5, R25, 0x7632, R5 ;  /* 0x0000763219057816 */ /* 0x001fca0000000005 */
[----:B------:R1:W-:Y:S01]  /*2830*/  @P1 STG.E.U16 desc[UR12][R10.64], R5 ;  /* 0x000000050a001986 */ /* 0x0003e2000c10150c */
[----:B------:R-:W-:Y:S05]  /*2840*/  @!P0 EXIT ;  /* 0x000000000000894d */ /* 0x000fea0003800000 */
[----:B-1----:R-:W-:-:S05]  /*2850*/  PRMT R6, R23, 0x7632, R6 ;  /* 0x0000763217067816 */ /* 0x002fca0000000006 */
[----:B------:R-:W-:Y:S01]  /*2860*/  STG.E.U16 desc[UR12][R12.64], R6 ;  /* 0x000000060c007986 */ /* 0x000fe2000c10150c */
[----:B------:R-:W-:Y:S05]  /*2870*/  EXIT ;  /* 0x000000000000794d */ /* 0x000fea0003800000 */
.L_x_2:
[----:B------:R-:W-:-:S00]  /*2880*/  BRA `(.L_x_2) ;  /* 0xfffffffc00fc7947 */ /* 0x000fc0000383ffff */
[----:B------:R-:W-:-:S00]  /*2890*/  NOP ;  /* 0x0000000000007918 */ /* 0x000fc00000000000 */
        /* <DEDUP_REMOVED lines=14> */
.L_x_3:


//--------------------- .nv.shared.matmul_kernel  --------------------------
	.section	.nv.shared.matmul_kernel,"aw",@nobits
	.sectionflags	@""
	.align	16
	.zero		1024


//--------------------- .nv.shared.reserved.0     --------------------------
	.section	.nv.shared.reserved.0,"aw",@nobits
	.weak		__nv_reservedSMEM_offset_0_alias
	.size		__nv_reservedSMEM_offset_0_alias, 0, 0
	.other		__nv_reservedSMEM_offset_0_alias,@"STO_CUDA_RESERVED_SHARED STV_DEFAULT"
__nv_reservedSMEM_offset_0_alias:
	.zero		0


//--------------------- .nv.constant0.matmul_kernel --------------------------
	.section	.nv.constant0.matmul_kernel,"a",@progbits
	.sectionflags	@""
	.align	4
.nv.constant0.matmul_kernel:
	.zero		608


//--------------------- SYMBOLS --------------------------

	.type		.nv.reservedSmem.offset0,@object
	.size		.nv.reservedSmem.offset0,0x4
